	.target	sm_90a

	.elftype	@"ET_EXEC"


//--------------------- .note.nv.tkinfo           --------------------------
	.section	.note.nv.tkinfo,"",@"SHT_NOTE"
	.sectionflags	@"SHF_NOTE_NV_TKINFO"
	.tkinfo
        /*0018*/ 	.word	0x00000002
        /*0030*/ 	.string	""
        /*0030*/ 	.string	"ptxas"
        /*0030*/ 	.string	"Cuda compilation tools, release 13.0, V13.0.88"
        /*0030*/ 	.string	"Build cuda_13.0.r13.0/compiler.36424714_0"
        /*0030*/ 	.string	"-arch sm_90a -m 64 "



//--------------------- .note.nv.cuinfo           --------------------------
	.section	.note.nv.cuinfo,"",@"SHT_NOTE"
	.sectionflags	@"SHF_NOTE_NV_CUINFO"
        /*0018*/ 	.short	0x0002
        /*001a*/ 	.short	0x005a
        /*001c*/ 	.short	0x0082
	.zero		2


//--------------------- .nv.info                  --------------------------
	.section	.nv.info,"",@"SHT_CUDA_INFO"
	.align	4


	//----- nvinfo : EIATTR_REGCOUNT
	.align		4
        /*0000*/ 	.byte	0x04, 0x2f
        /*0002*/ 	.short	(.L_15 - .L_14)
	.align		4
.L_14:
        /*0004*/ 	.word	index@(_ZN7cutlass13device_kernelINS_4gemm6kernel13GemmUniversalIN4cute5tupleIJiiiiEEENS1_10collective13CollectiveMmaINS1_34MainloopSm90TmaGmmaWarpSpecializedILi7ENS5_IJNS4_1CILi1EEESB_SB_EEENS1_32KernelTmaWarpSpecializedPingpongEEENS5_IJNSA_ILi64EEENSA_ILi176EEESF_EEENS_6half_tENS5_IJlSB_lEEESI_SJ_NS4_8TiledMMAINS4_8MMA_AtomIJNS4_4SM904GMMA25MMA_64x16x16_F32F16F16_SSILNSN_5MajorE0ELSP_0ELNSN_7ScaleInE1ELSQ_1EEEEEENS4_6LayoutISC_NS5_IJNSA_ILi0EEESU_SU_EEEEENS5_IJNS4_10UnderscoreESX_SX_EEEEENS4_13SM90_TMA_LOADENS4_14ComposedLayoutINS4_7SwizzleILi3ELi4ELi3EEENS4_18smem_ptr_flag_bitsILi16EEENST_INS5_IJNSA_ILi8EEESF_EEENS5_IJSF_SB_EEEEEEEvNS4_8identityES10_S1A_vS1B_EENS_8epilogue10collective6detail29Sm90TmaWarpSpecializedAdapterINS1E_15DefaultEpilogueISI_SJ_SJ_NS1D_6thread17LinearCombinationISI_Li1EffLNS1I_9ScaleType4KindE0ELNS_15FloatRoundStyleE2ESI_EENS1_15EpilogueDefaultEEEEEvvEEEEvNT_6ParamsE)
        /*0008*/ 	.word	0x000000a8


	//----- nvinfo : EIATTR_FRAME_SIZE
	.align		4
.L_15:
        /*000c*/ 	.byte	0x04, 0x11
        /*000e*/ 	.short	(.L_17 - .L_16)
	.align		4
.L_16:
        /*0010*/ 	.word	index@(_ZN7cutlass13device_kernelINS_4gemm6kernel13GemmUniversalIN4cute5tupleIJiiiiEEENS1_10collective13CollectiveMmaINS1_34MainloopSm90TmaGmmaWarpSpecializedILi7ENS5_IJNS4_1CILi1EEESB_SB_EEENS1_32KernelTmaWarpSpecializedPingpongEEENS5_IJNSA_ILi64EEENSA_ILi176EEESF_EEENS_6half_tENS5_IJlSB_lEEESI_SJ_NS4_8TiledMMAINS4_8MMA_AtomIJNS4_4SM904GMMA25MMA_64x16x16_F32F16F16_SSILNSN_5MajorE0ELSP_0ELNSN_7ScaleInE1ELSQ_1EEEEEENS4_6LayoutISC_NS5_IJNSA_ILi0EEESU_SU_EEEEENS5_IJNS4_10UnderscoreESX_SX_EEEEENS4_13SM90_TMA_LOADENS4_14ComposedLayoutINS4_7SwizzleILi3ELi4ELi3EEENS4_18smem_ptr_flag_bitsILi16EEENST_INS5_IJNSA_ILi8EEESF_EEENS5_IJSF_SB_EEEEEEEvNS4_8identityES10_S1A_vS1B_EENS_8epilogue10collective6detail29Sm90TmaWarpSpecializedAdapterINS1E_15DefaultEpilogueISI_SJ_SJ_NS1D_6thread17LinearCombinationISI_Li1EffLNS1I_9ScaleType4KindE0ELNS_15FloatRoundStyleE2ESI_EENS1_15EpilogueDefaultEEEEEvvEEEEvNT_6ParamsE)
        /*0014*/ 	.word	0x00000008


	//----- nvinfo : EIATTR_MIN_STACK_SIZE
	.align		4
.L_17:
        /*0018*/ 	.byte	0x04, 0x12
        /*001a*/ 	.short	(.L_19 - .L_18)
	.align		4
.L_18:
        /*001c*/ 	.word	index@(_ZN7cutlass13device_kernelINS_4gemm6kernel13GemmUniversalIN4cute5tupleIJiiiiEEENS1_10collective13CollectiveMmaINS1_34MainloopSm90TmaGmmaWarpSpecializedILi7ENS5_IJNS4_1CILi1EEESB_SB_EEENS1_32KernelTmaWarpSpecializedPingpongEEENS5_IJNSA_ILi64EEENSA_ILi176EEESF_EEENS_6half_tENS5_IJlSB_lEEESI_SJ_NS4_8TiledMMAINS4_8MMA_AtomIJNS4_4SM904GMMA25MMA_64x16x16_F32F16F16_SSILNSN_5MajorE0ELSP_0ELNSN_7ScaleInE1ELSQ_1EEEEEENS4_6LayoutISC_NS5_IJNSA_ILi0EEESU_SU_EEEEENS5_IJNS4_10UnderscoreESX_SX_EEEEENS4_13SM90_TMA_LOADENS4_14ComposedLayoutINS4_7SwizzleILi3ELi4ELi3EEENS4_18smem_ptr_flag_bitsILi16EEENST_INS5_IJNSA_ILi8EEESF_EEENS5_IJSF_SB_EEEEEEEvNS4_8identityES10_S1A_vS1B_EENS_8epilogue10collective6detail29Sm90TmaWarpSpecializedAdapterINS1E_15DefaultEpilogueISI_SJ_SJ_NS1D_6thread17LinearCombinationISI_Li1EffLNS1I_9ScaleType4KindE0ELNS_15FloatRoundStyleE2ESI_EENS1_15EpilogueDefaultEEEEEvvEEEEvNT_6ParamsE)
        /*0020*/ 	.word	0x00000008
.L_19:


//--------------------- .nv.compat                --------------------------
	.section	.nv.compat,"",@"SHT_CUDA_COMPAT_INFO"
	.align	4
        /*0000*/ 	.byte	0x02, 0x09, 0x01, 0x00, 0x02, 0x02, 0x04, 0x00, 0x02, 0x05, 0x05, 0x00, 0x03, 0x07, 0x01, 0x01
        /*0010*/ 	.byte	0x02, 0x03, 0x01, 0x00, 0x02, 0x06, 0x01, 0x00, 0x04, 0x0b, 0x08, 0x00, 0x00, 0x00, 0x00, 0x00
        /*0020*/ 	.byte	0x00, 0x00, 0x00, 0x00


//--------------------- .nv.info._ZN7cutlass13device_kernelINS_4gemm6kernel13GemmUniversalIN4cute5tupleIJiiiiEEENS1_10collective13CollectiveMmaINS1_34MainloopSm90TmaGmmaWarpSpecializedILi7ENS5_IJNS4_1CILi1EEESB_SB_EEENS1_32KernelTmaWarpSpecializedPingpongEEENS5_IJNSA_ILi64EEENSA_ILi176EEESF_EEENS_6half_tENS5_IJlSB_lEEESI_SJ_NS4_8TiledMMAINS4_8MMA_AtomIJNS4_4SM904GMMA25MMA_64x16x16_F32F16F16_SSILNSN_5MajorE0ELSP_0ELNSN_7ScaleInE1ELSQ_1EEEEEENS4_6LayoutISC_NS5_IJNSA_ILi0EEESU_SU_EEEEENS5_IJNS4_10UnderscoreESX_SX_EEEEENS4_13SM90_TMA_LOADENS4_14ComposedLayoutINS4_7SwizzleILi3ELi4ELi3EEENS4_18smem_ptr_flag_bitsILi16EEENST_INS5_IJNSA_ILi8EEESF_EEENS5_IJSF_SB_EEEEEEEvNS4_8identityES10_S1A_vS1B_EENS_8epilogue10collective6detail29Sm90TmaWarpSpecializedAdapterINS1E_15DefaultEpilogueISI_SJ_SJ_NS1D_6thread17LinearCombinationISI_Li1EffLNS1I_9ScaleType4KindE0ELNS_15FloatRoundStyleE2ESI_EENS1_15EpilogueDefaultEEEEEvvEEEEvNT_6ParamsE --------------------------
	.section	.nv.info._ZN7cutlass13device_kernelINS_4gemm6kernel13GemmUniversalIN4cute5tupleIJiiiiEEENS1_10collective13CollectiveMmaINS1_34MainloopSm90TmaGmmaWarpSpecializedILi7ENS5_IJNS4_1CILi1EEESB_SB_EEENS1_32KernelTmaWarpSpecializedPingpongEEENS5_IJNSA_ILi64EEENSA_ILi176EEESF_EEENS_6half_tENS5_IJlSB_lEEESI_SJ_NS4_8TiledMMAINS4_8MMA_AtomIJNS4_4SM904GMMA25MMA_64x16x16_F32F16F16_SSILNSN_5MajorE0ELSP_0ELNSN_7ScaleInE1ELSQ_1EEEEEENS4_6LayoutISC_NS5_IJNSA_ILi0EEESU_SU_EEEEENS5_IJNS4_10UnderscoreESX_SX_EEEEENS4_13SM90_TMA_LOADENS4_14ComposedLayoutINS4_7SwizzleILi3ELi4ELi3EEENS4_18smem_ptr_flag_bitsILi16EEENST_INS5_IJNSA_ILi8EEESF_EEENS5_IJSF_SB_EEEEEEEvNS4_8identityES10_S1A_vS1B_EENS_8epilogue10collective6detail29Sm90TmaWarpSpecializedAdapterINS1E_15DefaultEpilogueISI_SJ_SJ_NS1D_6thread17LinearCombinationISI_Li1EffLNS1I_9ScaleType4KindE0ELNS_15FloatRoundStyleE2ESI_EENS1_15EpilogueDefaultEEEEEvvEEEEvNT_6ParamsE,"",@"SHT_CUDA_INFO"
	.sectionflags	@""
	.align	4


	//----- nvinfo : EIATTR_CUDA_API_VERSION
	.align		4
        /*0000*/ 	.byte	0x04, 0x37
        /*0002*/ 	.short	(.L_21 - .L_20)
.L_20:
        /*0004*/ 	.word	0x00000082


	//----- nvinfo : EIATTR_KPARAM_INFO
	.align		4
.L_21:
        /*0008*/ 	.byte	0x04, 0x17
        /*000a*/ 	.short	(.L_23 - .L_22)
.L_22:
        /*000c*/ 	.word	0x00000000
        /*0010*/ 	.short	0x0000
        /*0012*/ 	.short	0x0070
        /*0014*/ 	.byte	0x00, 0xf0, 0x01, 0x10


	//----- nvinfo : EIATTR_SPARSE_MMA_MASK
	.align		4
.L_23:
        /*0018*/ 	.byte	0x03, 0x50
        /*001a*/ 	.short	0x0000


	//----- nvinfo : EIATTR_MAXREG_COUNT
	.align		4
        /*001c*/ 	.byte	0x03, 0x1b
        /*001e*/ 	.short	0x00a8


	//----- nvinfo : EIATTR_NUM_BARRIERS
	.align		4
        /*0020*/ 	.byte	0x02, 0x4c
        /*0022*/ 	.byte	0x01
	.zero		1


	//----- nvinfo : EIATTR_EXTERNS
	.align		4
        /*0024*/ 	.byte	0x04, 0x0f
        /*0026*/ 	.short	(.L_25 - .L_24)


	//   ....[0]....
	.align		4
.L_24:
        /*0028*/ 	.word	index@(__assertfail)


	//----- nvinfo : EIATTR_ANNOTATIONS
	.align		4
.L_25:
        /*002c*/ 	.byte	0x04, 0x55
        /*002e*/ 	.short	(.L_27 - .L_26)


	//   ....[0]....
.L_26:
        /*0030*/ 	.word	0x00000001
        /*0034*/ 	.byte	0x30, 0x0b, 0x00, 0x00, 0x01, 0x00, 0x00, 0x00, 0xc0, 0x9b, 0x00, 0x00, 0x01, 0x00, 0x00, 0x00
        /*0044*/ 	.byte	0xd0, 0xa7, 0x00, 0x00


	//----- nvinfo : EIATTR_MERCURY_ISA_VERSION
	.align		4
.L_27:
        /*0048*/ 	.byte	0x03, 0x5f
        /*004a*/ 	.short	0x0101


	//----- nvinfo : EIATTR_INT_WARP_WIDE_INSTR_OFFSETS
	.align		4
        /*004c*/ 	.byte	0x04, 0x31
        /*004e*/ 	.short	(.L_29 - .L_28)


	//   ....[0]....
.L_28:
        /*0050*/ 	.word	0x00000440


	//   ....[1]....
        /*0054*/ 	.word	0x00000460


	//   ....[2]....
        /*0058*/ 	.word	0x000004e0


	//   ....[3]....
        /*005c*/ 	.word	0x000004f0


	//   ....[4]....
        /*0060*/ 	.word	0x00000500


	//   ....[5]....
        /*0064*/ 	.word	0x00000520


	//   ....[6]....
        /*0068*/ 	.word	0x000005b0


	//   ....[7]....
        /*006c*/ 	.word	0x000005d0


	//----- nvinfo : EIATTR_COOP_GROUP_MASK_REGIDS
	.align		4
.L_29:
        /*0070*/ 	.byte	0x04, 0x29
        /*0072*/ 	.short	(.L_31 - .L_30)


	//   ....[0]....
.L_30:
        /*0074*/ 	.word	0xffffffff


	//   ....[1]....
        /*0078*/ 	.word	0xffffffff


	//   ....[2]....
        /*007c*/ 	.word	0xffffffff


	//   ....[3]....
        /*0080*/ 	.word	0xffffffff


	//   ....[4]....
        /*0084*/ 	.word	0xffffffff


	//   ....[5]....
        /*0088*/ 	.word	0xffffffff


	//----- nvinfo : EIATTR_COOP_GROUP_INSTR_OFFSETS
	.align		4
.L_31:
        /*008c*/ 	.byte	0x04, 0x28
        /*008e*/ 	.short	(.L_33 - .L_32)


	//   ....[0]....
.L_32:
        /*0090*/ 	.word	0x00000070


	//   ....[1]....
        /*0094*/ 	.word	0x00000080


	//   ....[2]....
        /*0098*/ 	.word	0x00000140


	//   ....[3]....
        /*009c*/ 	.word	0x00000330


	//   ....[4]....
        /*00a0*/ 	.word	0x00000370


	//   ....[5]....
        /*00a4*/ 	.word	0x000003c0


	//----- nvinfo : EIATTR_REG_RECONFIG
	.align		4
.L_33:
        /*00a8*/ 	.byte	0x01, 0x54
	.zero		2


	//----- nvinfo : EIATTR_SYSCALL_OFFSETS
	.align		4
        /*00ac*/ 	.byte	0x04, 0x46
        /*00ae*/ 	.short	(.L_35 - .L_34)


	//   ....[0]....
.L_34:
        /*00b0*/ 	.word	0x00001600


	//----- nvinfo : EIATTR_MBARRIER_INSTR_OFFSETS
	.align		4
.L_35:
        /*00b4*/ 	.byte	0x04, 0x39
        /*00b6*/ 	.short	(.L_37 - .L_36)


	//   ....[0]....
.L_36:
        /*00b8*/ 	.word	0x00000240
        /*00bc*/ 	.word	0x000000ff
        /*00c0*/ 	.word	0x00000000
        /*00c4*/ 	.short	0x0100
        /*00c6*/ 	.byte	0x08
	.zero		1


	//   ....[1]....
        /*00c8*/ 	.word	0x00000250
        /*00cc*/ 	.word	0x000000ff
        /*00d0*/ 	.word	0x00000038
        /*00d4*/ 	.short	0x0100
        /*00d6*/ 	.byte	0x08
	.zero		1


	//   ....[2]....
        /*00d8*/ 	.word	0x00000260
        /*00dc*/ 	.word	0x000000ff
        /*00e0*/ 	.word	0x00000008
        /*00e4*/ 	.short	0x0100
        /*00e6*/ 	.byte	0x08
	.zero		1


	//   ....[3]....
        /*00e8*/ 	.word	0x00000270
        /*00ec*/ 	.word	0x000000ff
        /*00f0*/ 	.word	0x00000040
        /*00f4*/ 	.short	0x0100
        /*00f6*/ 	.byte	0x08
	.zero		1


	//   ....[4]....
        /*00f8*/ 	.word	0x00000280
        /*00fc*/ 	.word	0x000000ff
        /*0100*/ 	.word	0x00000010
        /*0104*/ 	.short	0x0100
        /*0106*/ 	.byte	0x08
	.zero		1


	//   ....[5]....
        /*0108*/ 	.word	0x00000290
        /*010c*/ 	.word	0x000000ff
        /*0110*/ 	.word	0x00000048
        /*0114*/ 	.short	0x0100
        /*0116*/ 	.byte	0x08
	.zero		1


	//   ....[6]....
        /*0118*/ 	.word	0x000002a0
        /*011c*/ 	.word	0x000000ff
        /*0120*/ 	.word	0x00000018
        /*0124*/ 	.short	0x0100
        /*0126*/ 	.byte	0x08
	.zero		1


	//   ....[7]....
        /*0128*/ 	.word	0x000002b0
        /*012c*/ 	.word	0x000000ff
        /*0130*/ 	.word	0x00000050
        /*0134*/ 	.short	0x0100
        /*0136*/ 	.byte	0x08
	.zero		1


	//   ....[8]....
        /*0138*/ 	.word	0x000002c0
        /*013c*/ 	.word	0x000000ff
        /*0140*/ 	.word	0x00000020
        /*0144*/ 	.short	0x0100
        /*0146*/ 	.byte	0x08
	.zero		1


	//   ....[9]....
        /*0148*/ 	.word	0x000002d0
        /*014c*/ 	.word	0x000000ff
        /*0150*/ 	.word	0x00000058
        /*0154*/ 	.short	0x0100
        /*0156*/ 	.byte	0x08
	.zero		1


	//   ....[10]....
        /*0158*/ 	.word	0x000002e0
        /*015c*/ 	.word	0x000000ff
        /*0160*/ 	.word	0x00000028
        /*0164*/ 	.short	0x0100
        /*0166*/ 	.byte	0x08
	.zero		1


	//   ....[11]....
        /*0168*/ 	.word	0x000002f0
        /*016c*/ 	.word	0x000000ff
        /*0170*/ 	.word	0x00000060
        /*0174*/ 	.short	0x0100
        /*0176*/ 	.byte	0x08
	.zero		1


	//   ....[12]....
        /*0178*/ 	.word	0x00000300
        /*017c*/ 	.word	0x000000ff
        /*0180*/ 	.word	0x00000030
        /*0184*/ 	.short	0x0100
        /*0186*/ 	.byte	0x08
	.zero		1


	//   ....[13]....
        /*0188*/ 	.word	0x00000310
        /*018c*/ 	.word	0x000000ff
        /*0190*/ 	.word	0x00000068
        /*0194*/ 	.short	0x0100
        /*0196*/ 	.byte	0x08
	.zero		1


	//   ....[14]....
        /*0198*/ 	.word	0x00000610
        /*019c*/ 	.word	0x000000ff
        /*01a0*/ 	.word	0x000000a0
        /*01a4*/ 	.short	0x0100
        /*01a6*/ 	.byte	0x08
	.zero		1


	//   ....[15]....
        /*01a8*/ 	.word	0x00000680
        /*01ac*/ 	.word	0x000000ff
        /*01b0*/ 	.word	0x000000a8
        /*01b4*/ 	.short	0x0100
        /*01b6*/ 	.byte	0x08
	.zero		1


	//   ....[16]....
        /*01b8*/ 	.word	0x000006a0
        /*01bc*/ 	.word	0x000000ff
        /*01c0*/ 	.word	0x00000080
        /*01c4*/ 	.short	0x0100
        /*01c6*/ 	.byte	0x09
	.zero		1


	//   ....[17]....
        /*01c8*/ 	.word	0x000006b0
        /*01cc*/ 	.word	0x000000ff
        /*01d0*/ 	.word	0x00000088
        /*01d4*/ 	.short	0x0100
        /*01d6*/ 	.byte	0x09
	.zero		1


	//   ....[18]....
        /*01d8*/ 	.word	0x000006c0
        /*01dc*/ 	.word	0x000000ff
        /*01e0*/ 	.word	0x00000090
        /*01e4*/ 	.short	0x0100
        /*01e6*/ 	.byte	0x09
	.zero		1


	//   ....[19]....
        /*01e8*/ 	.word	0x000006d0
        /*01ec*/ 	.word	0x000000ff
        /*01f0*/ 	.word	0x00000098
        /*01f4*/ 	.short	0x0100
        /*01f6*/ 	.byte	0x09
	.zero		1


	//   ....[20]....
        /*01f8*/ 	.word	0x000014e0
        /*01fc*/ 	.word	0x00000079
        /*0200*/ 	.word	0x00000000
        /*0204*/ 	.short	0x010a
        /*0206*/ 	.byte	0x29
	.zero		1


	//   ....[21]....
        /*0208*/ 	.word	0x00001680
        /*020c*/ 	.word	0x00000003
        /*0210*/ 	.word	0x00000000
        /*0214*/ 	.short	0x010a
        /*0216*/ 	.byte	0x3f
	.zero		1


	//   ....[22]....
        /*0218*/ 	.word	0x000016e0
        /*021c*/ 	.word	0x00000003
        /*0220*/ 	.word	0x00000000
        /*0224*/ 	.short	0x010a
        /*0226*/ 	.byte	0x3f
	.zero		1


	//   ....[23]....
        /*0228*/ 	.word	0x00002a60
        /*022c*/ 	.word	0x000000ff
        /*0230*/ 	.word	0x00000000
        /*0234*/ 	.short	0x010a
        /*0236*/ 	.byte	0x08
	.zero		1


	//   ....[24]....
        /*0238*/ 	.word	0x00002aa0
        /*023c*/ 	.word	0x000000ff
        /*0240*/ 	.word	0x00000000
        /*0244*/ 	.short	0x010a
        /*0246*/ 	.byte	0x08
	.zero		1


	//   ....[25]....
        /*0248*/ 	.word	0x00003c00
        /*024c*/ 	.word	0x000000ff
        /*0250*/ 	.word	0x00000000
        /*0254*/ 	.short	0x0101
        /*0256*/ 	.byte	0x08
	.zero		1


	//   ....[26]....
        /*0258*/ 	.word	0x00003cf0
        /*025c*/ 	.word	0x00000078
        /*0260*/ 	.word	0x00000000
        /*0264*/ 	.short	0x0101
        /*0266*/ 	.byte	0x2a
	.zero		1


	//   ....[27]....
        /*0268*/ 	.word	0x00003de0
        /*026c*/ 	.word	0x000000ff
        /*0270*/ 	.word	0x00000000
        /*0274*/ 	.short	0x0101
        /*0276*/ 	.byte	0x04
	.zero		1


	//   ....[28]....
        /*0278*/ 	.word	0x00003e90
        /*027c*/ 	.word	0x00000079
        /*0280*/ 	.word	0x00000010
        /*0284*/ 	.short	0x010a
        /*0286*/ 	.byte	0x29
	.zero		1


	//   ....[29]....
        /*0288*/ 	.word	0x00009be0
        /*028c*/ 	.word	0x00000076
        /*0290*/ 	.word	0x00000000
        /*0294*/ 	.short	0x0101
        /*0296*/ 	.byte	0x2a
	.zero		1


	//   ....[30]....
        /*0298*/ 	.word	0x0000a540
        /*029c*/ 	.word	0x0000000a
        /*02a0*/ 	.word	0x00000038
        /*02a4*/ 	.short	0x010a
        /*02a6*/ 	.byte	0x3f
	.zero		1


	//   ....[31]....
        /*02a8*/ 	.word	0x0000a930
        /*02ac*/ 	.word	0x00000008
        /*02b0*/ 	.word	0x000000a8
        /*02b4*/ 	.short	0x0101
        /*02b6*/ 	.byte	0x3f
	.zero		1


	//   ....[32]....
        /*02b8*/ 	.word	0x0000b080
        /*02bc*/ 	.word	0x00000009
        /*02c0*/ 	.word	0x00000000
        /*02c4*/ 	.short	0x010a
        /*02c6*/ 	.byte	0x3f
	.zero		1


	//   ....[33]....
        /*02c8*/ 	.word	0x0000b100
        /*02cc*/ 	.word	0x00000008
        /*02d0*/ 	.word	0x00000000
        /*02d4*/ 	.short	0x010a
        /*02d6*/ 	.byte	0x3f
	.zero		1


	//   ....[34]....
        /*02d8*/ 	.word	0x0000b190
        /*02dc*/ 	.word	0x00000009
        /*02e0*/ 	.word	0x00000000
        /*02e4*/ 	.short	0x010a
        /*02e6*/ 	.byte	0x3f
	.zero		1


	//   ....[35]....
        /*02e8*/ 	.word	0x0000b220
        /*02ec*/ 	.word	0x00000008
        /*02f0*/ 	.word	0x00000000
        /*02f4*/ 	.short	0x010a
        /*02f6*/ 	.byte	0x3f
	.zero		1


	//   ....[36]....
        /*02f8*/ 	.word	0x0000b2b0
        /*02fc*/ 	.word	0x00000009
        /*0300*/ 	.word	0x00000000
        /*0304*/ 	.short	0x010a
        /*0306*/ 	.byte	0x3f
	.zero		1


	//   ....[37]....
        /*0308*/ 	.word	0x0000b340
        /*030c*/ 	.word	0x00000006
        /*0310*/ 	.word	0x00000000
        /*0314*/ 	.short	0x010a
        /*0316*/ 	.byte	0x3f
	.zero		1


	//   ....[38]....
        /*0318*/ 	.word	0x0000b3d0
        /*031c*/ 	.word	0x00000003
        /*0320*/ 	.word	0x00000000
        /*0324*/ 	.short	0x010a
        /*0326*/ 	.byte	0x3f
	.zero		1


	//   ....[39]....
        /*0328*/ 	.word	0x0000b430
        /*032c*/ 	.word	0x00000077
        /*0330*/ 	.word	0x00000000
        /*0334*/ 	.short	0x010a
        /*0336*/ 	.byte	0x3f
	.zero		1


	//   ....[40]....
        /*0338*/ 	.word	0x0000b480
        /*033c*/ 	.word	0x00000003
        /*0340*/ 	.word	0x00000000
        /*0344*/ 	.short	0x010a
        /*0346*/ 	.byte	0x3f
	.zero		1


	//   ....[41]....
        /*0348*/ 	.word	0x0000b4e0
        /*034c*/ 	.word	0x00000004
        /*0350*/ 	.word	0x00000000
        /*0354*/ 	.short	0x010a
        /*0356*/ 	.byte	0x3f
	.zero		1


	//   ....[42]....
        /*0358*/ 	.word	0x0000b530
        /*035c*/ 	.word	0x00000077
        /*0360*/ 	.word	0x00000010
        /*0364*/ 	.short	0x010a
        /*0366*/ 	.byte	0x3f
	.zero		1


	//   ....[43]....
        /*0368*/ 	.word	0x0000b600
        /*036c*/ 	.word	0x0000000a
        /*0370*/ 	.word	0x00000038
        /*0374*/ 	.short	0x010a
        /*0376*/ 	.byte	0x3f
	.zero		1


	//   ....[44]....
        /*0378*/ 	.word	0x0000b6d0
        /*037c*/ 	.word	0x00000009
        /*0380*/ 	.word	0x00000000
        /*0384*/ 	.short	0x010a
        /*0386*/ 	.byte	0x3f
	.zero		1


	//   ....[45]....
        /*0388*/ 	.word	0x0000b720
        /*038c*/ 	.word	0x00000008
        /*0390*/ 	.word	0x00000000
        /*0394*/ 	.short	0x010a
        /*0396*/ 	.byte	0x3f
	.zero		1


	//   ....[46]....
        /*0398*/ 	.word	0x0000b770
        /*039c*/ 	.word	0x00000009
        /*03a0*/ 	.word	0x00000000
        /*03a4*/ 	.short	0x010a
        /*03a6*/ 	.byte	0x3f
	.zero		1


	//   ....[47]....
        /*03a8*/ 	.word	0x0000b7c0
        /*03ac*/ 	.word	0x00000008
        /*03b0*/ 	.word	0x00000000
        /*03b4*/ 	.short	0x010a
        /*03b6*/ 	.byte	0x3f
	.zero		1


	//   ....[48]....
        /*03b8*/ 	.word	0x0000b810
        /*03bc*/ 	.word	0x00000009
        /*03c0*/ 	.word	0x00000000
        /*03c4*/ 	.short	0x010a
        /*03c6*/ 	.byte	0x3f
	.zero		1


	//   ....[49]....
        /*03c8*/ 	.word	0x0000b860
        /*03cc*/ 	.word	0x00000006
        /*03d0*/ 	.word	0x00000000
        /*03d4*/ 	.short	0x010a
        /*03d6*/ 	.byte	0x3f
	.zero		1


	//----- nvinfo : EIATTR_NUM_MBARRIERS
	.align		4
.L_37:
        /*03d8*/ 	.byte	0x03, 0x38
        /*03da*/ 	.short	0x0014


	//----- nvinfo : EIATTR_EXIT_INSTR_OFFSETS
	.align		4
        /*03dc*/ 	.byte	0x04, 0x1c
        /*03de*/ 	.short	(.L_39 - .L_38)


	//   ....[0]....
.L_38:
        /*03e0*/ 	.word	0x00001200


	//   ....[1]....
        /*03e4*/ 	.word	0x00001260


	//   ....[2]....
        /*03e8*/ 	.word	0x0000a270


	//   ....[3]....
        /*03ec*/ 	.word	0x0000a2a0


	//   ....[4]....
        /*03f0*/ 	.word	0x0000b420


	//----- nvinfo : EIATTR_MAX_THREADS
	.align		4
.L_39:
        /*03f4*/ 	.byte	0x04, 0x05
        /*03f6*/ 	.short	(.L_41 - .L_40)
.L_40:
        /*03f8*/ 	.word	0x00000180
        /*03fc*/ 	.word	0x00000001
        /*0400*/ 	.word	0x00000001


	//----- nvinfo : EIATTR_CRS_STACK_SIZE
	.align		4
.L_41:
        /*0404*/ 	.byte	0x04, 0x1e
        /*0406*/ 	.short	(.L_43 - .L_42)
.L_42:
        /*0408*/ 	.word	0x00000000


	//----- nvinfo : EIATTR_CBANK_PARAM_SIZE
	.align		4
.L_43:
        /*040c*/ 	.byte	0x03, 0x19
        /*040e*/ 	.short	0x0470


	//----- nvinfo : EIATTR_PARAM_CBANK
	.align		4
        /*0410*/ 	.byte	0x04, 0x0a
        /*0412*/ 	.short	(.L_45 - .L_44)
	.align		4
.L_44:
        /*0414*/ 	.word	index@(.nv.constant0._ZN7cutlass13device_kernelINS_4gemm6kernel13GemmUniversalIN4cute5tupleIJiiiiEEENS1_10collective13CollectiveMmaINS1_34MainloopSm90TmaGmmaWarpSpecializedILi7ENS5_IJNS4_1CILi1EEESB_SB_EEENS1_32KernelTmaWarpSpecializedPingpongEEENS5_IJNSA_ILi64EEENSA_ILi176EEESF_EEENS_6half_tENS5_IJlSB_lEEESI_SJ_NS4_8TiledMMAINS4_8MMA_AtomIJNS4_4SM904GMMA25MMA_64x16x16_F32F16F16_SSILNSN_5MajorE0ELSP_0ELNSN_7ScaleInE1ELSQ_1EEEEEENS4_6LayoutISC_NS5_IJNSA_ILi0EEESU_SU_EEEEENS5_IJNS4_10UnderscoreESX_SX_EEEEENS4_13SM90_TMA_LOADENS4_14ComposedLayoutINS4_7SwizzleILi3ELi4ELi3EEENS4_18smem_ptr_flag_bitsILi16EEENST_INS5_IJNSA_ILi8EEESF_EEENS5_IJSF_SB_EEEEEEEvNS4_8identityES10_S1A_vS1B_EENS_8epilogue10collective6detail29Sm90TmaWarpSpecializedAdapterINS1E_15DefaultEpilogueISI_SJ_SJ_NS1D_6thread17LinearCombinationISI_Li1EffLNS1I_9ScaleType4KindE0ELNS_15FloatRoundStyleE2ESI_EENS1_15EpilogueDefaultEEEEEvvEEEEvNT_6ParamsE)
        /*0418*/ 	.short	0x0210
        /*041a*/ 	.short	0x0470


	//----- nvinfo : EIATTR_SW_WAR
	.align		4
.L_45:
        /*041c*/ 	.byte	0x04, 0x36
        /*041e*/ 	.short	(.L_47 - .L_46)
.L_46:
        /*0420*/ 	.word	0x00000008
.L_47:


//--------------------- .nv.callgraph             --------------------------
	.section	.nv.callgraph,"",@"SHT_CUDA_CALLGRAPH"
	.align	4
	.sectionentsize	8
	.align		4
        /*0000*/ 	.word	0x00000000
	.align		4
        /*0004*/ 	.word	0xffffffff
	.align		4
        /*0008*/ 	.word	index@(_ZN7cutlass13device_kernelINS_4gemm6kernel13GemmUniversalIN4cute5tupleIJiiiiEEENS1_10collective13CollectiveMmaINS1_34MainloopSm90TmaGmmaWarpSpecializedILi7ENS5_IJNS4_1CILi1EEESB_SB_EEENS1_32KernelTmaWarpSpecializedPingpongEEENS5_IJNSA_ILi64EEENSA_ILi176EEESF_EEENS_6half_tENS5_IJlSB_lEEESI_SJ_NS4_8TiledMMAINS4_8MMA_AtomIJNS4_4SM904GMMA25MMA_64x16x16_F32F16F16_SSILNSN_5MajorE0ELSP_0ELNSN_7ScaleInE1ELSQ_1EEEEEENS4_6LayoutISC_NS5_IJNSA_ILi0EEESU_SU_EEEEENS5_IJNS4_10UnderscoreESX_SX_EEEEENS4_13SM90_TMA_LOADENS4_14ComposedLayoutINS4_7SwizzleILi3ELi4ELi3EEENS4_18smem_ptr_flag_bitsILi16EEENST_INS5_IJNSA_ILi8EEESF_EEENS5_IJSF_SB_EEEEEEEvNS4_8identityES10_S1A_vS1B_EENS_8epilogue10collective6detail29Sm90TmaWarpSpecializedAdapterINS1E_15DefaultEpilogueISI_SJ_SJ_NS1D_6thread17LinearCombinationISI_Li1EffLNS1I_9ScaleType4KindE0ELNS_15FloatRoundStyleE2ESI_EENS1_15EpilogueDefaultEEEEEvvEEEEvNT_6ParamsE)
	.align		4
        /*000c*/ 	.word	index@(__assertfail)
	.align		4
        /*0010*/ 	.word	0x00000000
	.align		4
        /*0014*/ 	.word	0xfffffffe
	.align		4
        /*0018*/ 	.word	0x00000000
	.align		4
        /*001c*/ 	.word	0xfffffffd
	.align		4
        /*0020*/ 	.word	0x00000000
	.align		4
        /*0024*/ 	.word	0xfffffffc


//--------------------- .nv.constant4             --------------------------
	.section	.nv.constant4,"a",@progbits
	.align	8
	.align		8
.nv.constant4:
        /*0000*/ 	.dword	__assertfail
	.align		8
        /*0008*/ 	.dword	__unnamed_1
	.align		8
        /*0010*/ 	.dword	_ZN39_INTERNAL_6aa7b498_4_k_cu_d65c0f4a_72394cuda3std3__45__cpo5beginE
	.align		8
        /*0018*/ 	.dword	_ZN39_INTERNAL_6aa7b498_4_k_cu_d65c0f4a_72394cuda3std3__45__cpo3endE
	.align		8
        /*0020*/ 	.dword	_ZN39_INTERNAL_6aa7b498_4_k_cu_d65c0f4a_72394cuda3std3__45__cpo6cbeginE
	.align		8
        /*0028*/ 	.dword	_ZN39_INTERNAL_6aa7b498_4_k_cu_d65c0f4a_72394cuda3std3__45__cpo4cendE
	.align		8
        /*0030*/ 	.dword	_ZN39_INTERNAL_6aa7b498_4_k_cu_d65c0f4a_72394cuda3std3__441_GLOBAL__N__6aa7b498_4_k_cu_d65c0f4a_72396ignoreE
	.align		8
        /*0038*/ 	.dword	_ZN39_INTERNAL_6aa7b498_4_k_cu_d65c0f4a_72394cuda3std3__419piecewise_constructE
	.align		8
        /*0040*/ 	.dword	_ZN39_INTERNAL_6aa7b498_4_k_cu_d65c0f4a_72394cuda3std3__48in_placeE
	.align		8
        /*0048*/ 	.dword	_ZN39_INTERNAL_6aa7b498_4_k_cu_d65c0f4a_72394cuda3std6ranges3__45__cpo4swapE
	.align		8
        /*0050*/ 	.dword	_ZN39_INTERNAL_6aa7b498_4_k_cu_d65c0f4a_72394cuda3std6ranges3__45__cpo9iter_moveE
	.align		8
        /*0058*/ 	.dword	_ZN39_INTERNAL_6aa7b498_4_k_cu_d65c0f4a_72394cute7productE
	.align		8
        /*0060*/ 	.dword	_ZN39_INTERNAL_6aa7b498_4_k_cu_d65c0f4a_72394cute1_E
	.align		8
        /*0068*/ 	.dword	$str$22
	.align		8
        /*0070*/ 	.dword	$str$23


//--------------------- .text._ZN7cutlass13device_kernelINS_4gemm6kernel13GemmUniversalIN4cute5tupleIJiiiiEEENS1_10collective13CollectiveMmaINS1_34MainloopSm90TmaGmmaWarpSpecializedILi7ENS5_IJNS4_1CILi1EEESB_SB_EEENS1_32KernelTmaWarpSpecializedPingpongEEENS5_IJNSA_ILi64EEENSA_ILi176EEESF_EEENS_6half_tENS5_IJlSB_lEEESI_SJ_NS4_8TiledMMAINS4_8MMA_AtomIJNS4_4SM904GMMA25MMA_64x16x16_F32F16F16_SSILNSN_5MajorE0ELSP_0ELNSN_7ScaleInE1ELSQ_1EEEEEENS4_6LayoutISC_NS5_IJNSA_ILi0EEESU_SU_EEEEENS5_IJNS4_10UnderscoreESX_SX_EEEEENS4_13SM90_TMA_LOADENS4_14ComposedLayoutINS4_7SwizzleILi3ELi4ELi3EEENS4_18smem_ptr_flag_bitsILi16EEENST_INS5_IJNSA_ILi8EEESF_EEENS5_IJSF_SB_EEEEEEEvNS4_8identityES10_S1A_vS1B_EENS_8epilogue10collective6detail29Sm90TmaWarpSpecializedAdapterINS1E_15DefaultEpilogueISI_SJ_SJ_NS1D_6thread17LinearCombinationISI_Li1EffLNS1I_9ScaleType4KindE0ELNS_15FloatRoundStyleE2ESI_EENS1_15EpilogueDefaultEEEEEvvEEEEvNT_6ParamsE --------------------------
	.section	.text._ZN7cutlass13device_kernelINS_4gemm6kernel13GemmUniversalIN4cute5tupleIJiiiiEEENS1_10collective13CollectiveMmaINS1_34MainloopSm90TmaGmmaWarpSpecializedILi7ENS5_IJNS4_1CILi1EEESB_SB_EEENS1_32KernelTmaWarpSpecializedPingpongEEENS5_IJNSA_ILi64EEENSA_ILi176EEESF_EEENS_6half_tENS5_IJlSB_lEEESI_SJ_NS4_8TiledMMAINS4_8MMA_AtomIJNS4_4SM904GMMA25MMA_64x16x16_F32F16F16_SSILNSN_5MajorE0ELSP_0ELNSN_7ScaleInE1ELSQ_1EEEEEENS4_6LayoutISC_NS5_IJNSA_ILi0EEESU_SU_EEEEENS5_IJNS4_10UnderscoreESX_SX_EEEEENS4_13SM90_TMA_LOADENS4_14ComposedLayoutINS4_7SwizzleILi3ELi4ELi3EEENS4_18smem_ptr_flag_bitsILi16EEENST_INS5_IJNSA_ILi8EEESF_EEENS5_IJSF_SB_EEEEEEEvNS4_8identityES10_S1A_vS1B_EENS_8epilogue10collective6detail29Sm90TmaWarpSpecializedAdapterINS1E_15DefaultEpilogueISI_SJ_SJ_NS1D_6thread17LinearCombinationISI_Li1EffLNS1I_9ScaleType4KindE0ELNS_15FloatRoundStyleE2ESI_EENS1_15EpilogueDefaultEEEEEvvEEEEvNT_6ParamsE,"ax",@progbits
	.align	128
.text._ZN7cutlass13device_kernelINS_4gemm6kernel13GemmUniversalIN4cute5tupleIJiiiiEEENS1_10collective13CollectiveMmaINS1_34MainloopSm90TmaGmmaWarpSpecializedILi7ENS5_IJNS4_1CILi1EEESB_SB_EEENS1_32KernelTmaWarpSpecializedPingpongEEENS5_IJNSA_ILi64EEENSA_ILi176EEESF_EEENS_6half_tENS5_IJlSB_lEEESI_SJ_NS4_8TiledMMAINS4_8MMA_AtomIJNS4_4SM904GMMA25MMA_64x16x16_F32F16F16_SSILNSN_5MajorE0ELSP_0ELNSN_7ScaleInE1ELSQ_1EEEEEENS4_6LayoutISC_NS5_IJNSA_ILi0EEESU_SU_EEEEENS5_IJNS4_10UnderscoreESX_SX_EEEEENS4_13SM90_TMA_LOADENS4_14ComposedLayoutINS4_7SwizzleILi3ELi4ELi3EEENS4_18smem_ptr_flag_bitsILi16EEENST_INS5_IJNSA_ILi8EEESF_EEENS5_IJSF_SB_EEEEEEEvNS4_8identityES10_S1A_vS1B_EENS_8epilogue10collective6detail29Sm90TmaWarpSpecializedAdapterINS1E_15DefaultEpilogueISI_SJ_SJ_NS1D_6thread17LinearCombinationISI_Li1EffLNS1I_9ScaleType4KindE0ELNS_15FloatRoundStyleE2ESI_EENS1_15EpilogueDefaultEEEEEvvEEEEvNT_6ParamsE:
        .type           _ZN7cutlass13device_kernelINS_4gemm6kernel13GemmUniversalIN4cute5tupleIJiiiiEEENS1_10collective13CollectiveMmaINS1_34MainloopSm90TmaGmmaWarpSpecializedILi7ENS5_IJNS4_1CILi1EEESB_SB_EEENS1_32KernelTmaWarpSpecializedPingpongEEENS5_IJNSA_ILi64EEENSA_ILi176EEESF_EEENS_6half_tENS5_IJlSB_lEEESI_SJ_NS4_8TiledMMAINS4_8MMA_AtomIJNS4_4SM904GMMA25MMA_64x16x16_F32F16F16_SSILNSN_5MajorE0ELSP_0ELNSN_7ScaleInE1ELSQ_1EEEEEENS4_6LayoutISC_NS5_IJNSA_ILi0EEESU_SU_EEEEENS5_IJNS4_10UnderscoreESX_SX_EEEEENS4_13SM90_TMA_LOADENS4_14ComposedLayoutINS4_7SwizzleILi3ELi4ELi3EEENS4_18smem_ptr_flag_bitsILi16EEENST_INS5_IJNSA_ILi8EEESF_EEENS5_IJSF_SB_EEEEEEEvNS4_8identityES10_S1A_vS1B_EENS_8epilogue10collective6detail29Sm90TmaWarpSpecializedAdapterINS1E_15DefaultEpilogueISI_SJ_SJ_NS1D_6thread17LinearCombinationISI_Li1EffLNS1I_9ScaleType4KindE0ELNS_15FloatRoundStyleE2ESI_EENS1_15EpilogueDefaultEEEEEvvEEEEvNT_6ParamsE,@function
        .size           _ZN7cutlass13device_kernelINS_4gemm6kernel13GemmUniversalIN4cute5tupleIJiiiiEEENS1_10collective13CollectiveMmaINS1_34MainloopSm90TmaGmmaWarpSpecializedILi7ENS5_IJNS4_1CILi1EEESB_SB_EEENS1_32KernelTmaWarpSpecializedPingpongEEENS5_IJNSA_ILi64EEENSA_ILi176EEESF_EEENS_6half_tENS5_IJlSB_lEEESI_SJ_NS4_8TiledMMAINS4_8MMA_AtomIJNS4_4SM904GMMA25MMA_64x16x16_F32F16F16_SSILNSN_5MajorE0ELSP_0ELNSN_7ScaleInE1ELSQ_1EEEEEENS4_6LayoutISC_NS5_IJNSA_ILi0EEESU_SU_EEEEENS5_IJNS4_10UnderscoreESX_SX_EEEEENS4_13SM90_TMA_LOADENS4_14ComposedLayoutINS4_7SwizzleILi3ELi4ELi3EEENS4_18smem_ptr_flag_bitsILi16EEENST_INS5_IJNSA_ILi8EEESF_EEENS5_IJSF_SB_EEEEEEEvNS4_8identityES10_S1A_vS1B_EENS_8epilogue10collective6detail29Sm90TmaWarpSpecializedAdapterINS1E_15DefaultEpilogueISI_SJ_SJ_NS1D_6thread17LinearCombinationISI_Li1EffLNS1I_9ScaleType4KindE0ELNS_15FloatRoundStyleE2ESI_EENS1_15EpilogueDefaultEEEEEvvEEEEvNT_6ParamsE,(.L_x_251 - _ZN7cutlass13device_kernelINS_4gemm6kernel13GemmUniversalIN4cute5tupleIJiiiiEEENS1_10collective13CollectiveMmaINS1_34MainloopSm90TmaGmmaWarpSpecializedILi7ENS5_IJNS4_1CILi1EEESB_SB_EEENS1_32KernelTmaWarpSpecializedPingpongEEENS5_IJNSA_ILi64EEENSA_ILi176EEESF_EEENS_6half_tENS5_IJlSB_lEEESI_SJ_NS4_8TiledMMAINS4_8MMA_AtomIJNS4_4SM904GMMA25MMA_64x16x16_F32F16F16_SSILNSN_5MajorE0ELSP_0ELNSN_7ScaleInE1ELSQ_1EEEEEENS4_6LayoutISC_NS5_IJNSA_ILi0EEESU_SU_EEEEENS5_IJNS4_10UnderscoreESX_SX_EEEEENS4_13SM90_TMA_LOADENS4_14ComposedLayoutINS4_7SwizzleILi3ELi4ELi3EEENS4_18smem_ptr_flag_bitsILi16EEENST_INS5_IJNSA_ILi8EEESF_EEENS5_IJSF_SB_EEEEEEEvNS4_8identityES10_S1A_vS1B_EENS_8epilogue10collective6detail29Sm90TmaWarpSpecializedAdapterINS1E_15DefaultEpilogueISI_SJ_SJ_NS1D_6thread17LinearCombinationISI_Li1EffLNS1I_9ScaleType4KindE0ELNS_15FloatRoundStyleE2ESI_EENS1_15EpilogueDefaultEEEEEvvEEEEvNT_6ParamsE)
        .other          _ZN7cutlass13device_kernelINS_4gemm6kernel13GemmUniversalIN4cute5tupleIJiiiiEEENS1_10collective13CollectiveMmaINS1_34MainloopSm90TmaGmmaWarpSpecializedILi7ENS5_IJNS4_1CILi1EEESB_SB_EEENS1_32KernelTmaWarpSpecializedPingpongEEENS5_IJNSA_ILi64EEENSA_ILi176EEESF_EEENS_6half_tENS5_IJlSB_lEEESI_SJ_NS4_8TiledMMAINS4_8MMA_AtomIJNS4_4SM904GMMA25MMA_64x16x16_F32F16F16_SSILNSN_5MajorE0ELSP_0ELNSN_7ScaleInE1ELSQ_1EEEEEENS4_6LayoutISC_NS5_IJNSA_ILi0EEESU_SU_EEEEENS5_IJNS4_10UnderscoreESX_SX_EEEEENS4_13SM90_TMA_LOADENS4_14ComposedLayoutINS4_7SwizzleILi3ELi4ELi3EEENS4_18smem_ptr_flag_bitsILi16EEENST_INS5_IJNSA_ILi8EEESF_EEENS5_IJSF_SB_EEEEEEEvNS4_8identityES10_S1A_vS1B_EENS_8epilogue10collective6detail29Sm90TmaWarpSpecializedAdapterINS1E_15DefaultEpilogueISI_SJ_SJ_NS1D_6thread17LinearCombinationISI_Li1EffLNS1I_9ScaleType4KindE0ELNS_15FloatRoundStyleE2ESI_EENS1_15EpilogueDefaultEEEEEvvEEEEvNT_6ParamsE,@"STO_CUDA_ENTRY STV_DEFAULT"
_ZN7cutlass13device_kernelINS_4gemm6kernel13GemmUniversalIN4cute5tupleIJiiiiEEENS1_10collective13CollectiveMmaINS1_34MainloopSm90TmaGmmaWarpSpecializedILi7ENS5_IJNS4_1CILi1EEESB_SB_EEENS1_32KernelTmaWarpSpecializedPingpongEEENS5_IJNSA_ILi64EEENSA_ILi176EEESF_EEENS_6half_tENS5_IJlSB_lEEESI_SJ_NS4_8TiledMMAINS4_8MMA_AtomIJNS4_4SM904GMMA25MMA_64x16x16_F32F16F16_SSILNSN_5MajorE0ELSP_0ELNSN_7ScaleInE1ELSQ_1EEEEEENS4_6LayoutISC_NS5_IJNSA_ILi0EEESU_SU_EEEEENS5_IJNS4_10UnderscoreESX_SX_EEEEENS4_13SM90_TMA_LOADENS4_14ComposedLayoutINS4_7SwizzleILi3ELi4ELi3EEENS4_18smem_ptr_flag_bitsILi16EEENST_INS5_IJNSA_ILi8EEESF_EEENS5_IJSF_SB_EEEEEEEvNS4_8identityES10_S1A_vS1B_EENS_8epilogue10collective6detail29Sm90TmaWarpSpecializedAdapterINS1E_15DefaultEpilogueISI_SJ_SJ_NS1D_6thread17LinearCombinationISI_Li1EffLNS1I_9ScaleType4KindE0ELNS_15FloatRoundStyleE2ESI_EENS1_15EpilogueDefaultEEEEEvvEEEEvNT_6ParamsE:
[----:B------:R-:W0:Y:S02]  /*0000*/  LDC R1, c[0x0][0x28] ;  /* 0x00000a00ff017b82 */ /* 0x000e240000000800 */
[----:B0-----:R-:W-:Y:S01]  /*0010*/  VIADD R1, R1, 0xfffffff8 ;  /* 0xfffffff801017836 */ /* 0x001fe20000000000 */
[----:B------:R-:W0:Y:S01]  /*0020*/  S2R R4, SR_TID.X ;  /* 0x0000000000047919 */ /* 0x000e220000002100 */
[----:B------:R-:W-:Y:S01]  /*0030*/  ELECT P0, URZ, PT ;  /* 0x00000000003f782f */ /* 0x000fe20003800000 */
[----:B------:R-:W-:Y:S01]  /*0040*/  BSSY B0, `(.L_x_0) ;  /* 0x000000f000007945 */ /* 0x000fe20003800000 */
[--C-:B0-----:R-:W-:Y:S02]  /*0050*/  SHF.R.U32.HI R0, RZ, 0x5, R4.reuse ;  /* 0x00000005ff007819 */ /* 0x101fe40000011604 */
[----:B------:R-:W-:-:S03]  /*0060*/  SHF.R.U32.HI R5, RZ, 0x7, R4 ;  /* 0x00000007ff057819 */ /* 0x000fc60000011604 */
[----:B------:R-:W0:Y:S04]  /*0070*/  SHFL.IDX PT, R2, R0, RZ, 0x1f ;  /* 0x00001fff00027589 */ /* 0x000e2800000e0000 */
[----:B------:R1:W2:Y:S01]  /*0080*/  SHFL.IDX PT, R8, R5, RZ, 0x1f ;  /* 0x00001fff05087589 */ /* 0x0002a200000e0000 */
[----:B0-----:R-:W-:-:S13]  /*0090*/  ISETP.NE.OR P0, PT, R2, RZ, !P0 ;  /* 0x000000ff0200720c */ /* 0x001fda0004705670 */
[----:B-12---:R-:W-:Y:S05]  /*00a0*/  @P0 BRA `(.L_x_1) ;  /* 0x0000000000200947 */ /* 0x006fea0003800000 */
[----:B------:R-:W-:Y:S02]  /*00b0*/  ULDC.64 UR4, c[0x0][0x198] ;  /* 0x0000660000047ab9 */ /* 0x000fe40000000a00 */
[----:B------:R-:W-:Y:S02]  /*00c0*/  UIADD3 UR6, UP0, UR4, 0xf0, URZ ;  /* 0x000000f004067890 */ /* 0x000fe4000ff1e03f */
[----:B------:R-:W-:Y:S02]  /*00d0*/  UIADD3 UR4, UP1, UR4, 0x1f0, URZ ;  /* 0x000001f004047890 */ /* 0x000fe4000ff3e03f */
[----:B------:R-:W-:Y:S02]  /*00e0*/  UIADD3.X UR7, URZ, UR5, URZ, UP0, !UPT ;  /* 0x000000053f077290 */ /* 0x000fe400087fe43f */
[----:B------:R-:W-:-:S07]  /*00f0*/  UIADD3.X UR5, URZ, UR5, URZ, UP1, !UPT ;  /* 0x000000053f057290 */ /* 0x000fce0008ffe43f */
[----:B------:R0:W-:Y:S02]  /*0100*/  UTMACCTL.PF [UR6] ;  /* 0x00000000060079b9 */ /* 0x0001e40008040000 */
[----:B------:R0:W-:Y:S02]  /*0110*/  UTMACCTL.PF [UR4] ;  /* 0x00000000040079b9 */ /* 0x0001e40008040000 */
[----:B0-----:R-:W-:Y:S01]  /*0120*/  NOP ;  /* 0x0000000000007918 */ /* 0x001fe20000000000 */
.L_x_1:
[----:B------:R-:W-:Y:S05]  /*0130*/  BSYNC B0 ;  /* 0x0000000000007941 */ /* 0x000fea0003800000 */
.L_x_0:
[----:B------:R-:W0:Y:S02]  /*0140*/  SHFL.IDX PT, R3, R0, RZ, 0x1f ;  /* 0x00001fff00037589 */ /* 0x000e2400000e0000 */
[----:B0-----:R-:W-:-:S13]  /*0150*/  ISETP.NE.AND P0, PT, R3, RZ, PT ;  /* 0x000000ff0300720c */ /* 0x001fda0003f05270 */
[----:B------:R-:W-:Y:S05]  /*0160*/  @P0 BRA `(.L_x_2) ;  /* 0x0000000000700947 */ /* 0x000fea0003800000 */
[----:B------:R-:W0:Y:S01]  /*0170*/  S2UR UR8, SR_CgaCtaId ;  /* 0x00000000000879c3 */ /* 0x000e220000008800 */
[----:B------:R-:W-:Y:S01]  /*0180*/  UMOV UR4, 0x400 ;  /* 0x0000040000047882 */ /* 0x000fe20000000000 */
[----:B------:R-:W-:Y:S01]  /*0190*/  UMOV UR5, 0x1 ;  /* 0x0000000100057882 */ /* 0x000fe20000000000 */
[----:B------:R-:W-:Y:S01]  /*01a0*/  UMOV UR6, 0x80 ;  /* 0x0000008000067882 */ /* 0x000fe20000000000 */
[----:B------:R-:W-:Y:S01]  /*01b0*/  ELECT P0, URZ, PT ;  /* 0x00000000003f782f */ /* 0x000fe20003800000 */
[----:B------:R-:W-:-:S04]  /*01c0*/  UIADD3 UR6, -UR6, 0x100000, URZ ;  /* 0x0010000006067890 */ /* 0x000fc8000fffe13f */
[----:B------:R-:W-:Y:S02]  /*01d0*/  USHF.L.U32 UR7, UR6, 0xb, URZ ;  /* 0x0000000b06077899 */ /* 0x000fe4000800063f */
[----:B------:R-:W-:Y:S02]  /*01e0*/  USHF.L.U32 UR6, UR6, 0x1, URZ ;  /* 0x0000000106067899 */ /* 0x000fe4000800063f */
[----:B0-----:R-:W-:Y:S02]  /*01f0*/  ULEA UR8, UR8, UR4, 0x18 ;  /* 0x0000000408087291 */ /* 0x001fe4000f8ec03f */
[----:B------:R-:W-:-:S04]  /*0200*/  UIADD3 UR4, -UR5, 0x100000, URZ ;  /* 0x0010000005047890 */ /* 0x000fc8000fffe13f */
[----:B------:R-:W-:Y:S02]  /*0210*/  USHF.L.U32 UR5, UR4, 0xb, URZ ;  /* 0x0000000b04057899 */ /* 0x000fe4000800063f */
[----:B------:R-:W-:Y:S01]  /*0220*/  USHF.L.U32 UR4, UR4, 0x1, URZ ;  /* 0x0000000104047899 */ /* 0x000fe2000800063f */
[----:B------:R-:W0:Y:S11]  /*0230*/  FENCE.VIEW.ASYNC.S ;  /* 0x00000000000073c6 */ /* 0x000e360000000000 */
[----:B0-----:R0:W1:Y:S01]  /*0240*/  SYNCS.EXCH.64 URZ, [UR8], UR4 ;  /* 0x00000004083f75b2 */ /* 0x0010620008000100 */
[----:B------:R0:W2:Y:S01]  /*0250*/  SYNCS.EXCH.64 URZ, [UR8+0x38], UR6 ;  /* 0x00003806083f75b2 */ /* 0x0000a20008000100 */
[----:B------:R0:W3:Y:S01]  /*0260*/  SYNCS.EXCH.64 URZ, [UR8+0x8], UR4 ;  /* 0x00000804083f75b2 */ /* 0x0000e20008000100 */
[----:B------:R0:W4:Y:S01]  /*0270*/  SYNCS.EXCH.64 URZ, [UR8+0x40], UR6 ;  /* 0x00004006083f75b2 */ /* 0x0001220008000100 */
[----:B------:R0:W0:Y:S01]  /*0280*/  SYNCS.EXCH.64 URZ, [UR8+0x10], UR4 ;  /* 0x00001004083f75b2 */ /* 0x0000220008000100 */
        /* <DEDUP_REMOVED lines=9> */
[----:B------:R-:W-:Y:S01]  /*0320*/  NOP ;  /* 0x0000000000007918 */ /* 0x000fe20000000000 */
.L_x_2:
[----:B------:R-:W5:Y:S01]  /*0330*/  SHFL.IDX PT, R6, R0, RZ, 0x1f ;  /* 0x00001fff00067589 */ /* 0x000f6200000e0000 */
[----:B------:R-:W-:Y:S01]  /*0340*/  ELECT P0, URZ, PT ;  /* 0x00000000003f782f */ /* 0x000fe20003800000 */
[----:B------:R-:W-:Y:S01]  /*0350*/  NOP ;  /* 0x0000000000007918 */ /* 0x000fe20000000000 */
[----:B------:R-:W-:Y:S01]  /*0360*/  ELECT P1, URZ, PT ;  /* 0x00000000003f782f */ /* 0x000fe20003820000 */
[----:B------:R-:W1:Y:S01]  /*0370*/  SHFL.IDX PT, R3, R0, RZ, 0x1f ;  /* 0x00001fff00037589 */ /* 0x000e6200000e0000 */
[----:B0-----:R-:W-:Y:S01]  /*0380*/  UMOV UR4, 0x20 ;  /* 0x0000002000047882 */ /* 0x001fe20000000000 */
[----:B------:R-:W-:Y:S01]  /*0390*/  UMOV UR11, 0x80 ;  /* 0x00000080000b7882 */ /* 0x000fe20000000000 */
[----:B------:R-:W-:Y:S01]  /*03a0*/  NOP ;  /* 0x0000000000007918 */ /* 0x000fe20000000000 */
[C---:B------:R-:W-:Y:S01]  /*03b0*/  VIADD R33, R8.reuse, 0xffffffff ;  /* 0xffffffff08217836 */ /* 0x040fe20000000000 */
[----:B------:R-:W0:Y:S01]  /*03c0*/  SHFL.IDX PT, R5, R5, RZ, 0x1f ;  /* 0x00001fff05057589 */ /* 0x000e2200000e0000 */
[----:B------:R-:W-:Y:S01]  /*03d0*/  ULDC.64 UR44, c[0x0][0x208] ;  /* 0x00008200002c7ab9 */ /* 0x000fe20000000a00 */
[----:B------:R-:W-:-:S02]  /*03e0*/  ISETP.NE.AND P2, PT, R8, RZ, PT ;  /* 0x000000ff0800720c */ /* 0x000fc40003f45270 */
[----:B------:R-:W-:Y:S02]  /*03f0*/  ISETP.GE.U32.AND P3, PT, R33, 0x2, PT ;  /* 0x000000022100780c */ /* 0x000fe40003f66070 */
[----:B-----5:R-:W-:Y:S02]  /*0400*/  ISETP.NE.OR P0, PT, R6, RZ, !P0 ;  /* 0x000000ff0600720c */ /* 0x020fe40004705670 */
[----:B-1----:R-:W-:Y:S02]  /*0410*/  ISETP.NE.OR P1, PT, R3, RZ, !P1 ;  /* 0x000000ff0300720c */ /* 0x002fe40004f25670 */
[----:B------:R-:W-:-:S04]  /*0420*/  SHF.R.S32.HI R3, RZ, 0x1f, R2 ;  /* 0x0000001fff037819 */ /* 0x000fc80000011402 */
[----:B------:R-:W-:-:S05]  /*0430*/  LEA.HI R3, R3, R2, RZ, 0x2 ;  /* 0x0000000203037211 */ /* 0x000fca00078f10ff */
[----:B------:R-:W-:Y:S01]  /*0440*/  VOTEU.ALL UP0, P0 ;  /* 0x00000000003f7886 */ /* 0x000fe20000000000 */
[----:B------:R-:W-:Y:S01]  /*0450*/  LOP3.LUT R3, R3, 0xfffffffc, RZ, 0xc0, !PT ;  /* 0xfffffffc03037812 */ /* 0x000fe200078ec0ff */
[----:B------:R-:W-:-:S03]  /*0460*/  VOTEU.ALL UP1, P1 ;  /* 0x00000000003f7886 */ /* 0x000fc60000820000 */
[----:B------:R-:W1:Y:S01]  /*0470*/  @!UP0 S2UR UR7, SR_CgaCtaId ;  /* 0x00000000000789c3 */ /* 0x000e620000008800 */
[----:B------:R-:W-:Y:S01]  /*0480*/  @!UP0 UMOV UR6, 0x400 ;  /* 0x0000040000068882 */ /* 0x000fe20000000000 */
[----:B------:R-:W-:-:S04]  /*0490*/  @!UP0 UIADD3 UR4, -UR4, 0x100000, URZ ;  /* 0x0010000004048890 */ /* 0x000fc8000fffe13f */
[----:B------:R-:W-:Y:S02]  /*04a0*/  @!UP0 USHF.L.U32 UR5, UR4, 0xb, URZ ;  /* 0x0000000b04058899 */ /* 0x000fe4000800063f */
[----:B------:R-:W-:Y:S01]  /*04b0*/  @!UP0 USHF.L.U32 UR4, UR4, 0x1, URZ ;  /* 0x0000000104048899 */ /* 0x000fe2000800063f */
[----:B------:R-:W-:Y:S01]  /*04c0*/  IMAD.IADD R0, R2, 0x1, -R3 ;  /* 0x0000000102007824 */ /* 0x000fe200078e0a03 */
[----:B------:R-:W-:Y:S01]  /*04d0*/  @!UP1 UMOV UR9, 0x400 ;  /* 0x0000040000099882 */ /* 0x000fe20000000000 */
[----:B------:R-:W-:Y:S01]  /*04e0*/  VOTEU.ALL UP2, P1 ;  /* 0x00000000003f7886 */ /* 0x000fe20000840000 */
[----:B------:R-:W-:Y:S01]  /*04f0*/  VOTEU.ALL UP3, P1 ;  /* 0x00000000003f7886 */ /* 0x000fe20000860000 */
[----:B------:R-:W-:Y:S01]  /*0500*/  VOTEU.ALL UP4, P1 ;  /* 0x00000000003f7886 */ /* 0x000fe20000880000 */
[----:B------:R-:W5:Y:S01]  /*0510*/  @!UP1 S2UR UR10, SR_CgaCtaId ;  /* 0x00000000000a99c3 */ /* 0x000f620000008800 */
[----:B------:R-:W-:Y:S01]  /*0520*/  VOTEU.ALL UP5, P1 ;  /* 0x00000000003f7886 */ /* 0x000fe200008a0000 */
[----:B------:R-:W-:-:S04]  /*0530*/  SHF.R.S32.HI R3, RZ, 0x1f, R4 ;  /* 0x0000001fff037819 */ /* 0x000fc80000011404 */
[----:B------:R-:W-:-:S04]  /*0540*/  LEA.HI R3, R3, R4, RZ, 0x7 ;  /* 0x0000000403037211 */ /* 0x000fc800078f38ff */
[----:B------:R-:W-:-:S05]  /*0550*/  LOP3.LUT R3, R3, 0xffffff80, RZ, 0xc0, !PT ;  /* 0xffffff8003037812 */ /* 0x000fca00078ec0ff */
[----:B------:R-:W-:Y:S01]  /*0560*/  IMAD.IADD R3, R4, 0x1, -R3 ;  /* 0x0000000104037824 */ /* 0x000fe200078e0a03 */
[----:B-1----:R-:W-:Y:S02]  /*0570*/  @!UP0 ULEA UR8, UR7, UR6, 0x18 ;  /* 0x0000000607088291 */ /* 0x002fe4000f8ec03f */
[----:B------:R-:W-:-:S04]  /*0580*/  @!UP1 UIADD3 UR6, -UR11, 0x100000, URZ ;  /* 0x001000000b069890 */ /* 0x000fc8000fffe13f */
[----:B------:R-:W-:Y:S02]  /*0590*/  @!UP1 USHF.L.U32 UR7, UR6, 0xb, URZ ;  /* 0x0000000b06079899 */ /* 0x000fe4000800063f */
[----:B------:R-:W-:Y:S01]  /*05a0*/  @!UP1 USHF.L.U32 UR6, UR6, 0x1, URZ ;  /* 0x0000000106069899 */ /* 0x000fe2000800063f */
[----:B------:R-:W-:Y:S01]  /*05b0*/  VOTEU.ALL UP0, P0 ;  /* 0x00000000003f7886 */ /* 0x000fe20000000000 */
[----:B-----5:R-:W-:Y:S01]  /*05c0*/  @!UP1 ULEA UR9, UR10, UR9, 0x18 ;  /* 0x000000090a099291 */ /* 0x020fe2000f8ec03f */
[----:B------:R-:W-:Y:S02]  /*05d0*/  VOTEU.ALL UP1, P0 ;  /* 0x00000000003f7886 */ /* 0x000fe40000020000 */
[----:B------:R-:W-:Y:S01]  /*05e0*/  ULDC.64 UR10, c[0x0][0x598] ;  /* 0x00016600000a7ab9 */ /* 0x000fe20000000a00 */
[----:B------:R-:W-:Y:S01]  /*05f0*/  ISETP.NE.AND P0, PT, R0, 0x3, PT ;  /* 0x000000030000780c */ /* 0x000fe20003f05270 */
[----:B------:R-:W1:Y:S02]  /*0600*/  FENCE.VIEW.ASYNC.S ;  /* 0x00000000000073c6 */ /* 0x000e640000000000 */
[----:B-1----:R1:W2:Y:S01]  /*0610*/  @!UP0 SYNCS.EXCH.64 URZ, [UR8+0xa0], UR4 ;  /* 0x0000a004083f85b2 */ /* 0x0022a20008000100 */
[----:B------:R-:W-:-:S02]  /*0620*/  ISETP.NE.U32.AND P1, PT, RZ, UR10, PT ;  /* 0x0000000aff007c0c */ /* 0x000fc4000bf25070 */
[----:B------:R-:W-:Y:S02]  /*0630*/  ISETP.EQ.OR P0, PT, R0, RZ, !P0 ;  /* 0x000000ff0000720c */ /* 0x000fe40004702670 */
[----:B------:R-:W-:Y:S02]  /*0640*/  ISETP.NE.AND.EX P1, PT, RZ, UR11, PT, P1 ;  /* 0x0000000bff007c0c */ /* 0x000fe4000bf25310 */
[----:B------:R-:W-:-:S04]  /*0650*/  ISETP.EQ.AND P0, PT, R8, RZ, P0 ;  /* 0x000000ff0800720c */ /* 0x000fc80000702270 */
[----:B------:R-:W-:-:S04]  /*0660*/  SEL R16, RZ, 0x1, !P0 ;  /* 0x00000001ff107807 */ /* 0x000fc80004000000 */
[----:B------:R-:W-:Y:S01]  /*0670*/  SEL R16, R16, 0x2, P3 ;  /* 0x0000000210107807 */ /* 0x000fe20001800000 */
[----:B------:R1:W2:Y:S01]  /*0680*/  @!UP1 SYNCS.EXCH.64 URZ, [UR8+0xa8], UR4 ;  /* 0x0000a804083f95b2 */ /* 0x0002a20008000100 */
[----:B------:R-:W-:Y:S01]  /*0690*/  NOP ;  /* 0x0000000000007918 */ /* 0x000fe20000000000 */
[----:B------:R1:W2:Y:S01]  /*06a0*/  @!UP2 SYNCS.EXCH.64 URZ, [UR9+0x80], UR6 ;  /* 0x00008006093fa5b2 */ /* 0x0002a20008000100 */
[----:B------:R1:W2:Y:S01]  /*06b0*/  @!UP3 SYNCS.EXCH.64 URZ, [UR9+0x88], UR6 ;  /* 0x00008806093fb5b2 */ /* 0x0002a20008000100 */
[----:B------:R1:W2:Y:S01]  /*06c0*/  @!UP4 SYNCS.EXCH.64 URZ, [UR9+0x90], UR6 ;  /* 0x00009006093fc5b2 */ /* 0x0002a20008000100 */
[----:B------:R1:W2:Y:S01]  /*06d0*/  @!UP5 SYNCS.EXCH.64 URZ, [UR9+0x98], UR6 ;  /* 0x00009806093fd5b2 */ /* 0x0002a20008000100 */
[----:B------:R-:W-:Y:S01]  /*06e0*/  NOP ;  /* 0x0000000000007918 */ /* 0x000fe20000000000 */
[----:B--234-:R-:W-:Y:S06]  /*06f0*/  BAR.SYNC.DEFER_BLOCKING 0x0 ;  /* 0x0000000000007b1d */ /* 0x01cfec0000010000 */
[----:B01----:R-:W-:Y:S05]  /*0700*/  @!P1 BRA `(.L_x_3) ;  /* 0x00000000001c9947 */ /* 0x003fea0003800000 */
[----:B------:R-:W0:Y:S02]  /*0710*/  LDC.64 R6, c[0x0][0x598] ;  /* 0x00016600ff067b82 */ /* 0x000e240000000a00 */
[----:B0-----:R-:W2:Y:S02]  /*0720*/  LDG.E.64 R6, desc[UR44][R6.64] ;  /* 0x0000002c06067981 */ /* 0x001ea4000c1e1b00 */
[----:B--2---:R-:W-:-:S04]  /*0730*/  ISETP.NE.U32.AND P0, PT, R6, RZ, PT ;  /* 0x000000ff0600720c */ /* 0x004fc80003f05070 */
[----:B------:R-:W-:-:S13]  /*0740*/  ISETP.NE.AND.EX P0, PT, R7, RZ, PT, P0 ;  /* 0x000000ff0700720c */ /* 0x000fda0003f05300 */
[----:B------:R-:W-:Y:S05]  /*0750*/  @!P0 BRA `(.L_x_3) ;  /* 0x0000000000088947 */ /* 0x000fea0003800000 */
[----:B------:R1:W5:Y:S01]  /*0760*/  LD.E R112, desc[UR44][R6.64] ;  /* 0x0000002c06707980 */ /* 0x000362000c101900 */
[----:B------:R-:W-:Y:S05]  /*0770*/  BRA `(.L_x_4) ;  /* 0x0000000000247947 */ /* 0x000fea0003800000 */
.L_x_3:
[----:B------:R-:W-:Y:S02]  /*0780*/  ULDC.64 UR4, c[0x0][0x588] ;  /* 0x0001620000047ab9 */ /* 0x000fe40000000a00 */
[----:B------:R-:W-:-:S04]  /*0790*/  ISETP.NE.U32.AND P0, PT, RZ, UR4, PT ;  /* 0x00000004ff007c0c */ /* 0x000fc8000bf05070 */
[----:B------:R-:W-:-:S13]  /*07a0*/  ISETP.NE.AND.EX P0, PT, RZ, UR5, PT, P0 ;  /* 0x00000005ff007c0c */ /* 0x000fda000bf05300 */
[----:B------:R-:W-:Y:S05]  /*07b0*/  @!P0 BRA `(.L_x_5) ;  /* 0x00000000000c8947 */ /* 0x000fea0003800000 */
[----:B------:R-:W0:Y:S02]  /*07c0*/  LDC.64 R112, c[0x0][0x588] ;  /* 0x00016200ff707b82 */ /* 0x000e240000000a00 */
[----:B0-----:R0:W5:Y:S01]  /*07d0*/  LDG.E R112, desc[UR44][R112.64] ;  /* 0x0000002c70707981 */ /* 0x001162000c1e1900 */
[----:B------:R-:W-:Y:S05]  /*07e0*/  BRA `(.L_x_4) ;  /* 0x0000000000087947 */ /* 0x000fea0003800000 */
.L_x_5:
[----:B------:R-:W-:Y:S02]  /*07f0*/  ULDC UR4, c[0x0][0x580] ;  /* 0x0001600000047ab9 */ /* 0x000fe40000000800 */
[----:B------:R-:W-:-:S07]  /*0800*/  IMAD.U32 R112, RZ, RZ, UR4 ;  /* 0x00000004ff707e24 */ /* 0x000fce000f8e00ff */
.L_x_4:
[----:B------:R-:W-:Y:S02]  /*0810*/  ULDC.64 UR4, c[0x0][0x5a0] ;  /* 0x0001680000047ab9 */ /* 0x000fe40000000a00 */
[----:B------:R-:W-:-:S04]  /*0820*/  ISETP.NE.U32.AND P0, PT, RZ, UR4, PT ;  /* 0x00000004ff007c0c */ /* 0x000fc8000bf05070 */
[----:B------:R-:W-:-:S13]  /*0830*/  ISETP.NE.AND.EX P0, PT, RZ, UR5, PT, P0 ;  /* 0x00000005ff007c0c */ /* 0x000fda000bf05300 */
[----:B------:R-:W-:Y:S05]  /*0840*/  @!P0 BRA `(.L_x_6) ;  /* 0x00000000001c8947 */ /* 0x000fea0003800000 */
[----:B-1----:R-:W1:Y:S02]  /*0850*/  LDC.64 R6, c[0x0][0x5a0] ;  /* 0x00016800ff067b82 */ /* 0x002e640000000a00 */
[----:B-1----:R-:W2:Y:S02]  /*0860*/  LDG.E.64 R6, desc[UR44][R6.64] ;  /* 0x0000002c06067981 */ /* 0x002ea4000c1e1b00 */
[----:B--2---:R-:W-:-:S04]  /*0870*/  ISETP.NE.U32.AND P0, PT, R6, RZ, PT ;  /* 0x000000ff0600720c */ /* 0x004fc80003f05070 */
[----:B------:R-:W-:-:S13]  /*0880*/  ISETP.NE.AND.EX P0, PT, R7, RZ, PT, P0 ;  /* 0x000000ff0700720c */ /* 0x000fda0003f05300 */
[----:B------:R-:W-:Y:S05]  /*0890*/  @!P0 BRA `(.L_x_6) ;  /* 0x0000000000088947 */ /* 0x000fea0003800000 */
[----:B0-----:R2:W5:Y:S01]  /*08a0*/  LD.E R113, desc[UR44][R6.64] ;  /* 0x0000002c06717980 */ /* 0x001562000c101900 */
[----:B------:R-:W-:Y:S05]  /*08b0*/  BRA `(.L_x_7) ;  /* 0x0000000000247947 */ /* 0x000fea0003800000 */
.L_x_6:
[----:B------:R-:W-:Y:S02]  /*08c0*/  ULDC.64 UR4, c[0x0][0x590] ;  /* 0x0001640000047ab9 */ /* 0x000fe40000000a00 */
[----:B------:R-:W-:-:S04]  /*08d0*/  ISETP.NE.U32.AND P0, PT, RZ, UR4, PT ;  /* 0x00000004ff007c0c */ /* 0x000fc8000bf05070 */
[----:B------:R-:W-:-:S13]  /*08e0*/  ISETP.NE.AND.EX P0, PT, RZ, UR5, PT, P0 ;  /* 0x00000005ff007c0c */ /* 0x000fda000bf05300 */
[----:B------:R-:W-:Y:S05]  /*08f0*/  @!P0 BRA `(.L_x_8) ;  /* 0x00000000000c8947 */ /* 0x000fea0003800000 */
[----:B-1----:R-:W0:Y:S02]  /*0900*/  LDC.64 R6, c[0x0][0x590] ;  /* 0x00016400ff067b82 */ /* 0x002e240000000a00 */
[----:B0-----:R0:W5:Y:S01]  /*0910*/  LDG.E R113, desc[UR44][R6.64] ;  /* 0x0000002c06717981 */ /* 0x001162000c1e1900 */
[----:B------:R-:W-:Y:S05]  /*0920*/  BRA `(.L_x_7) ;  /* 0x0000000000087947 */ /* 0x000fea0003800000 */
.L_x_8:
[----:B------:R-:W-:Y:S02]  /*0930*/  ULDC UR4, c[0x0][0x584] ;  /* 0x0001610000047ab9 */ /* 0x000fe40000000800 */
[----:B0-----:R-:W-:-:S07]  /*0940*/  IMAD.U32 R113, RZ, RZ, UR4 ;  /* 0x00000004ff717e24 */ /* 0x001fce000f8e00ff */
.L_x_7:
[----:B------:R-:W3:Y:S01]  /*0950*/  LDC R2, c[0x0][0x65c] ;  /* 0x00019700ff027b82 */ /* 0x000ee20000000800 */
[----:B------:R-:W4:Y:S01]  /*0960*/  S2R R14, SR_CTAID.Y ;  /* 0x00000000000e7919 */ /* 0x000f220000002600 */
[----:B------:R-:W-:Y:S01]  /*0970*/  ULDC UR6, c[0x0][0x28c] ;  /* 0x0000a30000067ab9 */ /* 0x000fe20000000800 */
[----:B------:R-:W-:Y:S01]  /*0980*/  ISETP.NE.AND P0, PT, R8, 0x2, PT ;  /* 0x000000020800780c */ /* 0x000fe20003f05270 */
[----:B------:R-:W-:Y:S01]  /*0990*/  UIADD3 UR6, UR6, 0x3f, URZ ;  /* 0x0000003f06067890 */ /* 0x000fe2000fffe03f */
[----:B012---:R-:W0:Y:S01]  /*09a0*/  S2R R6, SR_CTAID.X ;  /* 0x0000000000067919 */ /* 0x007e220000002500 */
[----:B------:R-:W-:Y:S01]  /*09b0*/  IMAD.MOV.U32 R7, RZ, RZ, RZ ;  /* 0x000000ffff077224 */ /* 0x000fe200078e00ff */
[----:B------:R-:W-:Y:S01]  /*09c0*/  UMOV UR36, URZ ;  /* 0x0000003f00247c82 */ /* 0x000fe20008000000 */
[----:B------:R-:W-:Y:S01]  /*09d0*/  USHF.R.S32.HI UR7, URZ, 0x1f, UR6 ;  /* 0x0000001f3f077899 */ /* 0x000fe20008011406 */
[----:B------:R-:W-:Y:S01]  /*09e0*/  UMOV UR37, URZ ;  /* 0x0000003f00257c82 */ /* 0x000fe20008000000 */
[----:B------:R-:W-:-:S02]  /*09f0*/  ULDC.64 UR8, c[0x0][0x650] ;  /* 0x0001940000087ab9 */ /* 0x000fc40000000a00 */
[----:B------:R-:W-:-:S04]  /*0a00*/  ULEA.HI UR7, UR7, UR6, URZ, 0x6 ;  /* 0x0000000607077291 */ /* 0x000fc8000f8f303f */
[----:B------:R-:W-:Y:S01]  /*0a10*/  USHF.R.S32.HI UR38, URZ, 0x6, UR7 ;  /* 0x000000063f267899 */ /* 0x000fe20008011407 */
[----:B---3--:R-:W-:-:S13]  /*0a20*/  ISETP.NE.AND P1, PT, R2, 0x1, PT ;  /* 0x000000010200780c */ /* 0x008fda0003f25270 */
[----:B------:R-:W0:Y:S01]  /*0a30*/  @P1 LDC R19, c[0x0][0x10] ;  /* 0x00000400ff131b82 */ /* 0x000e220000000800 */
[----:B----4-:R-:W-:Y:S02]  /*0a40*/  @P1 IMAD.MOV.U32 R8, RZ, RZ, R14 ;  /* 0x000000ffff081224 */ /* 0x010fe400078e000e */
[----:B------:R-:W-:Y:S02]  /*0a50*/  @P1 IMAD.MOV.U32 R9, RZ, RZ, RZ ;  /* 0x000000ffff091224 */ /* 0x000fe400078e00ff */
[----:B------:R-:W-:-:S03]  /*0a60*/  @P1 IMAD.MOV.U32 R17, RZ, RZ, RZ ;  /* 0x000000ffff111224 */ /* 0x000fc600078e00ff */
[----:B------:R-:W1:Y:S01]  /*0a70*/  @!P1 LDC R11, c[0x0][0xc] ;  /* 0x00000300ff0b9b82 */ /* 0x000e620000000800 */
[----:B------:R-:W-:Y:S01]  /*0a80*/  ULDC UR4, c[0x0][0xc] ;  /* 0x0000030000047ab9 */ /* 0x000fe20000000800 */
[----:B------:R-:W-:Y:S02]  /*0a90*/  ULDC UR5, c[0x0][0x10] ;  /* 0x0000040000057ab9 */ /* 0x000fe40000000800 */
[----:B------:R-:W-:-:S04]  /*0aa0*/  UIMAD.WIDE.U32 UR4, UR4, UR5, URZ ;  /* 0x00000005040472a5 */ /* 0x000fc8000f8e003f */
[----:B------:R-:W2:Y:S01]  /*0ab0*/  LDC R2, c[0x0][0x14] ;  /* 0x00000500ff027b82 */ /* 0x000ea20000000800 */
[----:B0-----:R-:W-:-:S04]  /*0ac0*/  @P1 IMAD.WIDE.U32 R18, R6, R19, R8 ;  /* 0x0000001306121225 */ /* 0x001fc800078e0008 */
[----:B------:R-:W-:Y:S02]  /*0ad0*/  @P1 IMAD.IADD R17, R19, 0x1, R17 ;  /* 0x0000000113111824 */ /* 0x000fe400078e0211 */
[----:B-1----:R-:W-:-:S04]  /*0ae0*/  @!P1 IMAD.WIDE.U32 R8, R11, R14, R6 ;  /* 0x0000000e0b089225 */ /* 0x002fc800078e0006 */
[----:B------:R-:W-:Y:S02]  /*0af0*/  @!P1 IMAD.MOV.U32 R18, RZ, RZ, R8 ;  /* 0x000000ffff129224 */ /* 0x000fe400078e0008 */
[----:B------:R-:W-:Y:S02]  /*0b00*/  @!P1 IMAD.MOV.U32 R17, RZ, RZ, R9 ;  /* 0x000000ffff119224 */ /* 0x000fe400078e0009 */
[----:B--2---:R-:W-:-:S04]  /*0b10*/  IMAD.WIDE.U32 R12, R2, UR4, RZ ;  /* 0x00000004020c7c25 */ /* 0x004fc8000f8e00ff */
[----:B------:R-:W-:Y:S01]  /*0b20*/  IMAD R23, R2, UR5, RZ ;  /* 0x0000000502177c24 */ /* 0x000fe2000f8e02ff */
[----:B------:R0:W-:Y:S03]  /*0b30*/  STL.64 [R1], R12 ;  /* 0x0000000c01007387 */ /* 0x0001e60000100a00 */
[----:B------:R-:W-:Y:S01]  /*0b40*/  IMAD.IADD R23, R13, 0x1, R23 ;  /* 0x000000010d177824 */ /* 0x000fe200078e0217 */
[----:B------:R-:W-:Y:S06]  /*0b50*/  @P0 BRA `(.L_x_9) ;  /* 0x0000000000280947 */ /* 0x000fec0003800000 */
[----:B------:R-:W-:Y:S01]  /*0b60*/  UIMAD.WIDE.U32 UR4, UR38, 0x24924925, URZ ;  /* 0x24924925260478a5 */ /* 0x000fe2000f8e003f */
[----:B------:R-:W-:Y:S01]  /*0b70*/  IADD3 R18, P0, R18, R12, RZ ;  /* 0x0000000c12127210 */ /* 0x000fe20007f1e0ff */
[----:B------:R-:W-:Y:S02]  /*0b80*/  UISETP.GE.U32.AND UP0, UPT, UR38, 0x7, UPT ;  /* 0x000000072600788c */ /* 0x000fe4000bf06070 */
[----:B------:R-:W-:Y:S02]  /*0b90*/  UIADD3 UR4, -UR5, UR38, URZ ;  /* 0x0000002605047290 */ /* 0x000fe4000fffe13f */
[----:B------:R-:W-:Y:S01]  /*0ba0*/  IMAD.X R17, R23, 0x1, R17, P0 ;  /* 0x0000000117117824 */ /* 0x000fe200000e0611 */
[----:B------:R-:W-:Y:S01]  /*0bb0*/  UMOV UR37, URZ ;  /* 0x0000003f00257c82 */ /* 0x000fe20008000000 */
[----:B------:R-:W-:-:S04]  /*0bc0*/  ULEA.HI UR4, UR4, UR5, URZ, 0x1f ;  /* 0x0000000504047291 */ /* 0x000fc8000f8ff83f */
[----:B------:R-:W-:-:S04]  /*0bd0*/  USHF.R.U32.HI UR4, URZ, 0x2, UR4 ;  /* 0x000000023f047899 */ /* 0x000fc80008011604 */
[----:B------:R-:W-:Y:S02]  /*0be0*/  @UP0 ULOP3.LUT UR37, UR4, 0x1, URZ, 0xc0, !UPT ;  /* 0x0000000104250892 */ /* 0x000fe4000f8ec03f */
[----:B------:R-:W-:-:S12]  /*0bf0*/  UIMAD UR36, UR4, -0x7, UR38 ;  /* 0xfffffff9042478a4 */ /* 0x000fd8000f8e0226 */
.L_x_9:
[----:B------:R-:W-:Y:S01]  /*0c00*/  ISETP.GE.U32.AND P0, PT, R18, UR8, PT ;  /* 0x0000000812007c0c */ /* 0x000fe2000bf06070 */
[----:B------:R-:W-:Y:S01]  /*0c10*/  IMAD.MOV.U32 R19, RZ, RZ, -0x1 ;  /* 0xffffffffff137424 */ /* 0x000fe200078e00ff */
[----:B------:R-:W-:Y:S01]  /*0c20*/  PRMT R8, RZ, 0x7610, R8 ;  /* 0x00007610ff087816 */ /* 0x000fe20000000008 */
[----:B------:R-:W-:Y:S01]  /*0c30*/  IMAD.MOV.U32 R22, RZ, RZ, -0x1 ;  /* 0xffffffffff167424 */ /* 0x000fe200078e00ff */
[----:B------:R-:W-:Y:S01]  /*0c40*/  ISETP.GE.U32.AND.EX P0, PT, R17, UR9, PT, P0 ;  /* 0x0000000911007c0c */ /* 0x000fe2000bf06100 */
[----:B------:R-:W-:-:S12]  /*0c50*/  IMAD.MOV.U32 R2, RZ, RZ, -0x1 ;  /* 0xffffffffff027424 */ /* 0x000fd800078e00ff */
[----:B------:R-:W-:Y:S05]  /*0c60*/  @P0 BRA `(.L_x_10) ;  /* 0x00000004005c0947 */ /* 0x000fea0003800000 */
[----:B------:R-:W1:Y:S01]  /*0c70*/  LDC.64 R20, c[0x0][0x628] ;  /* 0x00018a00ff147b82 */ /* 0x000e620000000a00 */
[----:B------:R-:W-:Y:S02]  /*0c80*/  IMAD.MOV.U32 R8, RZ, RZ, R18 ;  /* 0x000000ffff087224 */ /* 0x000fe400078e0012 */
[----:B------:R-:W-:-:S05]  /*0c90*/  IMAD.MOV.U32 R9, RZ, RZ, R17 ;  /* 0x000000ffff097224 */ /* 0x000fca00078e0011 */
[----:B------:R-:W2:Y:S08]  /*0ca0*/  LDC R2, c[0x0][0x630] ;  /* 0x00018c00ff027b82 */ /* 0x000eb00000000800 */
[----:B------:R-:W3:Y:S01]  /*0cb0*/  LDC.64 R24, c[0x0][0x620] ;  /* 0x00018800ff187b82 */ /* 0x000ee20000000a00 */
[----:B-1----:R-:W-:-:S04]  /*0cc0*/  ISETP.NE.U32.AND P0, PT, R20, RZ, PT ;  /* 0x000000ff1400720c */ /* 0x002fc80003f05070 */
[----:B------:R-:W-:-:S13]  /*0cd0*/  ISETP.NE.AND.EX P0, PT, R21, RZ, PT, P0 ;  /* 0x000000ff1500720c */ /* 0x000fda0003f05300 */
[----:B--23--:R-:W-:Y:S05]  /*0ce0*/  @!P0 BRA `(.L_x_11) ;  /* 0x0000000000288947 */ /* 0x00cfea0003800000 */
[----:B0-----:R-:W0:Y:S02]  /*0cf0*/  LDC R13, c[0x0][0x634] ;  /* 0x00018d00ff0d7b82 */ /* 0x001e240000000800 */
[----:B0-----:R-:W-:-:S05]  /*0d00*/  IADD3 R13, P0, R18, R13, RZ ;  /* 0x0000000d120d7210 */ /* 0x001fca0007f1e0ff */
[----:B------:R-:W-:-:S04]  /*0d10*/  IMAD.X R15, RZ, RZ, R17, P0 ;  /* 0x000000ffff0f7224 */ /* 0x000fc800000e0611 */
[----:B------:R-:W-:-:S04]  /*0d20*/  IMAD.WIDE.U32 R8, R15, R20, RZ ;  /* 0x000000140f087225 */ /* 0x000fc800078e00ff */
[----:B------:R-:W-:-:S04]  /*0d30*/  IMAD.WIDE.U32 R10, P0, R13, R21, R8 ;  /* 0x000000150d0a7225 */ /* 0x000fc80007800008 */
[----:B------:R-:W-:-:S04]  /*0d40*/  IMAD.WIDE.U32 R8, R13, R20, RZ ;  /* 0x000000140d087225 */ /* 0x000fc800078e00ff */
[----:B------:R-:W-:Y:S01]  /*0d50*/  IMAD.X R13, RZ, RZ, RZ, P0 ;  /* 0x000000ffff0d7224 */ /* 0x000fe200000e06ff */
[----:B------:R-:W-:Y:S01]  /*0d60*/  IADD3 RZ, P0, R9, R10, RZ ;  /* 0x0000000a09ff7210 */ /* 0x000fe20007f1e0ff */
[----:B------:R-:W-:-:S04]  /*0d70*/  IMAD.MOV.U32 R12, RZ, RZ, R11 ;  /* 0x000000ffff0c7224 */ /* 0x000fc800078e000b */
[----:B------:R-:W-:-:S08]  /*0d80*/  IMAD.WIDE.U32.X R8, R15, R21, R12, P0 ;  /* 0x000000150f087225 */ /* 0x000fd000000e040c */
.L_x_11:
[-CC-:B------:R-:W-:Y:S01]  /*0d90*/  SHF.R.U64 R31, R8, R2.reuse, R9.reuse ;  /* 0x00000002081f7219 */ /* 0x180fe20000001209 */
[----:B0-----:R-:W0:Y:S01]  /*0da0*/  LDC R12, c[0x0][0x618] ;  /* 0x00018600ff0c7b82 */ /* 0x001e220000000800 */
[----:B------:R-:W-:Y:S01]  /*0db0*/  SHF.R.U32.HI R7, RZ, R2, R9 ;  /* 0x00000002ff077219 */ /* 0x000fe20000011609 */
[----:B------:R-:W-:Y:S01]  /*0dc0*/  ULDC UR4, c[0x0][0x150] ;  /* 0x0000540000047ab9 */ /* 0x000fe20000000800 */
[----:B------:R-:W-:Y:S01]  /*0dd0*/  IADD3 R11, P0, RZ, -R31, RZ ;  /* 0x8000001fff0b7210 */ /* 0x000fe20007f1e0ff */
[----:B------:R-:W-:Y:S01]  /*0de0*/  IMAD.MOV.U32 R19, RZ, RZ, R17 ;  /* 0x000000ffff137224 */ /* 0x000fe200078e0011 */
[----:B------:R-:W-:-:S03]  /*0df0*/  I2FP.F32.U32 R2, R6 ;  /* 0x0000000600027245 */ /* 0x000fc60000201000 */
[----:B------:R-:W1:Y:S01]  /*0e00*/  LDC.64 R26, c[0x0][0x640] ;  /* 0x00019000ff1a7b82 */ /* 0x000e620000000a00 */
[----:B------:R-:W-:Y:S02]  /*0e10*/  IMAD.X R13, RZ, RZ, ~R7, P0 ;  /* 0x000000ffff0d7224 */ /* 0x000fe400000e0e07 */
[----:B------:R-:W-:Y:S01]  /*0e20*/  FMUL R2, R2, UR4 ;  /* 0x0000000402027c20 */ /* 0x000fe20008400000 */
[----:B------:R-:W-:Y:S01]  /*0e30*/  IMAD.WIDE.U32 R8, R11, R24, R18 ;  /* 0x000000180b087225 */ /* 0x000fe200078e0012 */
[----:B------:R-:W-:-:S03]  /*0e40*/  ULDC UR4, c[0x0][0x154] ;  /* 0x0000550000047ab9 */ /* 0x000fc60000000800 */
[----:B------:R-:W-:Y:S01]  /*0e50*/  IMAD R10, R13, R24, RZ ;  /* 0x000000180d0a7224 */ /* 0x000fe200078e02ff */
[----:B------:R-:W2:Y:S01]  /*0e60*/  LDC R7, c[0x0][0x144] ;  /* 0x00005100ff077b82 */ /* 0x000ea20000000800 */
[----:B------:R-:W3:Y:S02]  /*0e70*/  F2I.U32.TRUNC.NTZ R2, R2 ;  /* 0x0000000200027305 */ /* 0x000ee4000020f000 */
[----:B------:R-:W-:-:S04]  /*0e80*/  IMAD R11, R11, R25, R10 ;  /* 0x000000190b0b7224 */ /* 0x000fc800078e020a */
[----:B------:R-:W-:Y:S01]  /*0e90*/  IMAD.IADD R9, R9, 0x1, R11 ;  /* 0x0000000109097824 */ /* 0x000fe200078e020b */
[----:B------:R-:W4:Y:S01]  /*0ea0*/  LDC R22, c[0x0][0x608] ;  /* 0x00018200ff167b82 */ /* 0x000f220000000800 */
[----:B------:R-:W-:-:S03]  /*0eb0*/  IMAD.MOV.U32 R11, RZ, RZ, -0x1 ;  /* 0xffffffffff0b7424 */ /* 0x000fc600078e00ff */
[--C-:B0-----:R-:W-:Y:S02]  /*0ec0*/  SHF.R.U64 R20, R8, R12, R9.reuse ;  /* 0x0000000c08147219 */ /* 0x101fe40000001209 */
[----:B------:R-:W-:Y:S02]  /*0ed0*/  I2FP.F32.U32 R8, R14 ;  /* 0x0000000e00087245 */ /* 0x000fe40000201000 */
[----:B------:R-:W0:Y:S01]  /*0ee0*/  LDC R24, c[0x0][0x658] ;  /* 0x00019600ff187b82 */ /* 0x000e220000000800 */
[----:B-1----:R-:W-:Y:S01]  /*0ef0*/  ISETP.NE.U32.AND P0, PT, R26, RZ, PT ;  /* 0x000000ff1a00720c */ /* 0x002fe20003f05070 */
[----:B---3--:R-:W-:Y:S02]  /*0f00*/  IMAD.MOV R10, RZ, RZ, -R2 ;  /* 0x000000ffff0a7224 */ /* 0x008fe400078e0a02 */
[----:B------:R-:W-:Y:S01]  /*0f10*/  FMUL R8, R8, UR4 ;  /* 0x0000000408087c20 */ /* 0x000fe20008400000 */
[----:B------:R-:W-:Y:S02]  /*0f20*/  SHF.R.U32.HI R9, RZ, R12, R9 ;  /* 0x0000000cff097219 */ /* 0x000fe40000011609 */
[----:B------:R-:W-:Y:S01]  /*0f30*/  ISETP.NE.AND.EX P0, PT, R27, RZ, PT, P0 ;  /* 0x000000ff1b00720c */ /* 0x000fe20003f05300 */
[----:B------:R1:W3:Y:S01]  /*0f40*/  F2I.U32.TRUNC.NTZ R15, R8 ;  /* 0x00000008000f7305 */ /* 0x0002e2000020f000 */
[----:B------:R-:W1:Y:S01]  /*0f50*/  LDC R19, c[0x0][0x148] ;  /* 0x00005200ff137b82 */ /* 0x000e620000000800 */
[----:B--2---:R-:W-:-:S07]  /*0f60*/  IMAD R2, R7, R10, R6 ;  /* 0x0000000a07027224 */ /* 0x004fce00078e0206 */
[----:B------:R-:W2:Y:S01]  /*0f70*/  LDC R25, c[0x0][0x600] ;  /* 0x00018000ff197b82 */ /* 0x000ea20000000800 */
[-CC-:B----4-:R-:W-:Y:S02]  /*0f80*/  SHF.R.U64 R32, R20, R22.reuse, R9.reuse ;  /* 0x0000001614207219 */ /* 0x190fe40000001209 */
[----:B------:R-:W-:Y:S01]  /*0f90*/  SHF.R.U32.HI R7, RZ, R22, R9 ;  /* 0x00000016ff077219 */ /* 0x000fe20000011609 */
[----:B------:R-:W-:-:S04]  /*0fa0*/  IMAD.MOV.U32 R9, RZ, RZ, 0x1 ;  /* 0x00000001ff097424 */ /* 0x000fc800078e00ff */
[----:B------:R-:W4:Y:S01]  /*0fb0*/  LDC R28, c[0x0][0x648] ;  /* 0x00019200ff1c7b82 */ /* 0x000f220000000800 */
[-C--:B0-----:R-:W-:Y:S02]  /*0fc0*/  SHF.L.U32 R6, R11, R24.reuse, RZ ;  /* 0x000000180b067219 */ /* 0x081fe400000006ff */
[--C-:B------:R-:W-:Y:S02]  /*0fd0*/  SHF.R.U64 R22, R32, R24, R7.reuse ;  /* 0x0000001820167219 */ /* 0x100fe40000001207 */
[----:B------:R-:W-:Y:S02]  /*0fe0*/  LOP3.LUT R13, RZ, R6, RZ, 0x33, !PT ;  /* 0x00000006ff0d7212 */ /* 0x000fe400078e33ff */
[-C--:B------:R-:W-:Y:S01]  /*0ff0*/  SHF.R.U32.HI R7, RZ, R24.reuse, R7 ;  /* 0x00000018ff077219 */ /* 0x080fe20000011607 */
[----:B------:R-:W0:Y:S01]  /*1000*/  LDC R29, c[0x0][0x638] ;  /* 0x00018e00ff1d7b82 */ /* 0x000e220000000800 */
[----:B------:R-:W-:Y:S01]  /*1010*/  SHF.L.U32 R12, R9, R24, RZ ;  /* 0x00000018090c7219 */ /* 0x000fe200000006ff */
[----:B------:R-:W-:-:S06]  /*1020*/  IMAD.MOV.U32 R6, RZ, RZ, R22 ;  /* 0x000000ffff067224 */ /* 0x000fcc00078e0016 */
[----:B------:R-:W0:Y:S01]  /*1030*/  LDC R30, c[0x0][0x610] ;  /* 0x00018400ff1e7b82 */ /* 0x000e220000000800 */
[----:B-1-3--:R-:W-:Y:S05]  /*1040*/  @!P0 BRA `(.L_x_12) ;  /* 0x0000000000288947 */ /* 0x00afea0003800000 */
[----:B------:R-:W1:Y:S02]  /*1050*/  LDC R11, c[0x0][0x64c] ;  /* 0x00019300ff0b7b82 */ /* 0x000e640000000800 */
[----:B-1----:R-:W-:-:S05]  /*1060*/  IADD3 R11, P0, R22, R11, RZ ;  /* 0x0000000b160b7210 */ /* 0x002fca0007f1e0ff */
        /* <DEDUP_REMOVED lines=8> */
.L_x_12:
[----:B----4-:R-:W-:Y:S01]  /*10f0*/  SHF.R.U64 R6, R6, R28, R7 ;  /* 0x0000001c06067219 */ /* 0x010fe20000001207 */
[----:B--2---:R-:W-:Y:S01]  /*1100*/  VIADD R7, R25, 0xffffffff ;  /* 0xffffffff19077836 */ /* 0x004fe20000000000 */
[----:B------:R-:W-:Y:S01]  /*1110*/  LOP3.LUT R13, R32, R13, RZ, 0xc0, !PT ;  /* 0x0000000d200d7212 */ /* 0x000fe200078ec0ff */
[----:B------:R-:W-:Y:S02]  /*1120*/  IMAD.MOV R15, RZ, RZ, -R15 ;  /* 0x000000ffff0f7224 */ /* 0x000fe400078e0a0f */
[----:B------:R-:W-:Y:S01]  /*1130*/  IMAD.MOV R8, RZ, RZ, -R6 ;  /* 0x000000ffff087224 */ /* 0x000fe200078e0a06 */
[----:B------:R-:W-:Y:S01]  /*1140*/  LOP3.LUT R7, R20, R7, RZ, 0xc0, !PT ;  /* 0x0000000714077212 */ /* 0x000fe200078ec0ff */
[----:B------:R-:W-:Y:S02]  /*1150*/  IMAD R13, R12, R6, R13 ;  /* 0x000000060c0d7224 */ /* 0x000fe400078e020d */
[----:B------:R-:W-:Y:S02]  /*1160*/  @P1 IMAD R2, R19, R15, R14 ;  /* 0x0000000f13021224 */ /* 0x000fe400078e020e */
[----:B0-----:R-:W-:-:S02]  /*1170*/  IMAD R6, R8, R29, R22 ;  /* 0x0000001d08067224 */ /* 0x001fc400078e0216 */
[----:B------:R-:W-:Y:S02]  /*1180*/  IMAD R2, R13, R30, R2 ;  /* 0x0000001e0d027224 */ /* 0x000fe400078e0202 */
[----:B------:R-:W-:Y:S02]  /*1190*/  IMAD R19, R6, R25, R7 ;  /* 0x0000001906137224 */ /* 0x000fe400078e0207 */
[----:B------:R-:W-:-:S03]  /*11a0*/  IMAD.MOV.U32 R8, RZ, RZ, 0x1 ;  /* 0x00000001ff087424 */ /* 0x000fc600078e00ff */
[----:B------:R-:W-:Y:S02]  /*11b0*/  SEL R22, R19, R2, !P1 ;  /* 0x0000000213167207 */ /* 0x000fe40004800000 */
[----:B------:R-:W-:Y:S01]  /*11c0*/  SEL R19, R2, R19, !P1 ;  /* 0x0000001302137207 */ /* 0x000fe20004800000 */
[----:B------:R-:W-:-:S07]  /*11d0*/  IMAD.MOV.U32 R2, RZ, RZ, R31 ;  /* 0x000000ffff027224 */ /* 0x000fce00078e001f */
.L_x_10:
[----:B------:R-:W-:Y:S05]  /*11e0*/  @!P2 BRA `(.L_x_13) ;  /* 0x000000900024a947 */ /* 0x000fea0003800000 */
[----:B------:R-:W-:-:S13]  /*11f0*/  ISETP.GT.U32.AND P0, PT, R33, 0x1, PT ;  /* 0x000000012100780c */ /* 0x000fda0003f04070 */
[----:B------:R-:W-:Y:S05]  /*1200*/  @P0 EXIT ;  /* 0x000000000000094d */ /* 0x000fea0003800000 */
.L_x_14:
[----:B------:R-:W-:-:S08]  /*1210*/  NOP ;  /* 0x0000000000007918 */ /* 0x000fd00000000000 */
[----:B------:R-:W1:Y:S02]  /*1220*/  USETMAXREG.TRY_ALLOC.CTAPOOL UP0, 0xe8 ;  /* 0x000000e8000079c8 */ /* 0x000e640008000600 */
[----:B-1----:R-:W-:-:S13]  /*1230*/  PLOP3.LUT P0, PT, PT, PT, UP0, 0x80, 0x0 ;  /* 0x000000000000781c */ /* 0x002fda0003f0f008 */
[----:B------:R-:W-:Y:S05]  /*1240*/  @!P0 BRA `(.L_x_14) ;  /* 0xfffffffc00f08947 */ /* 0x000fea000383ffff */
[----:B------:R-:W-:-:S13]  /*1250*/  LOP3.LUT P0, RZ, R8, 0xff, RZ, 0xc0, !PT ;  /* 0x000000ff08ff7812 */ /* 0x000fda000780c0ff */
[----:B------:R-:W-:Y:S05]  /*1260*/  @!P0 EXIT ;  /* 0x000000000000894d */ /* 0x000fea0003800000 */
[----:B------:R-:W1:Y:S01]  /*1270*/  S2UR UR4, SR_CgaCtaId ;  /* 0x00000000000479c3 */ /* 0x000e620000008800 */
[----:B------:R-:W-:Y:S01]  /*1280*/  VIADD R6, R5, 0xffffffff ;  /* 0xffffffff05067836 */ /* 0x000fe20000000000 */
[----:B------:R-:W-:Y:S01]  /*1290*/  SHF.R.S32.HI R0, RZ, 0x1f, R3 ;  /* 0x0000001fff007819 */ /* 0x000fe20000011403 */
[----:B------:R-:W-:Y:S01]  /*12a0*/  UMOV UR40, 0x400 ;  /* 0x0000040000287882 */ /* 0x000fe20000000000 */
[----:B------:R-:W-:Y:S01]  /*12b0*/  UISETP.LT.AND UP0, UPT, UR38, 0x1, UPT ;  /* 0x000000012600788c */ /* 0x000fe2000bf01270 */
[----:B------:R-:W-:Y:S01]  /*12c0*/  LOP3.LUT R123, R16, 0x1, RZ, 0xfc, !PT ;  /* 0x00000001107b7812 */ /* 0x000fe200078efcff */
[----:B------:R-:W-:Y:S01]  /*12d0*/  USHF.L.U32 UR39, UR38, 0x1, URZ ;  /* 0x0000000126277899 */ /* 0x000fe2000800063f */
[----:B------:R-:W-:Y:S01]  /*12e0*/  R2UR UR41, R6 ;  /* 0x00000000062972ca */ /* 0x000fe200000e0000 */
[----:B------:R-:W-:Y:S01]  /*12f0*/  USEL UR43, UR38, 0x1, UP0 ;  /* 0x00000001262b7887 */ /* 0x000fe20008000000 */
[CC--:B------:R-:W-:Y:S02]  /*1300*/  LEA.HI R4, R0.reuse, R3.reuse, RZ, 0x2 ;  /* 0x0000000300047211 */ /* 0x0c0fe400078f10ff */
[----:B------:R-:W-:Y:S01]  /*1310*/  LEA.HI R0, R0, R3, RZ, 0x5 ;  /* 0x0000000300007211 */ /* 0x000fe200078f28ff */
[----:B------:R-:W-:Y:S01]  /*1320*/  UIADD3 UR43, -UR43, UR38, URZ ;  /* 0x000000262b2b7290 */ /* 0x000fe2000fffe13f */
[----:B------:R-:W-:-:S02]  /*1330*/  SHF.R.S32.HI R114, RZ, 0x2, R4 ;  /* 0x00000002ff727819 */ /* 0x000fc40000011404 */
[----:B------:R-:W-:Y:S02]  /*1340*/  SHF.R.S32.HI R5, RZ, 0x1f, R4 ;  /* 0x0000001fff057819 */ /* 0x000fe40000011404 */
[----:B------:R-:W-:Y:S02]  /*1350*/  LOP3.LUT R116, R4, 0xfffffffc, RZ, 0xc0, !PT ;  /* 0xfffffffc04747812 */ /* 0x000fe400078ec0ff */
[----:B------:R-:W-:Y:S01]  /*1360*/  LEA.HI R5, R5, R114, RZ, 0x3 ;  /* 0x0000007205057211 */ /* 0x000fe200078f18ff */
[----:B------:R-:W-:Y:S01]  /*1370*/  USHF.L.U32 UR41, UR41, 0x3, URZ ;  /* 0x0000000329297899 */ /* 0x000fe2000800063f */
[----:B------:R-:W-:Y:S01]  /*1380*/  ISETP.NE.AND P0, PT, R6, RZ, PT ;  /* 0x000000ff0600720c */ /* 0x000fe20003f05270 */
[----:B------:R-:W-:Y:S01]  /*1390*/  IMAD.IADD R116, R3, 0x1, -R116 ;  /* 0x0000000103747824 */ /* 0x000fe200078e0a74 */
[----:B------:R-:W-:Y:S01]  /*13a0*/  LOP3.LUT R5, R5, 0xfffffff8, RZ, 0xc0, !PT ;  /* 0xfffffff805057812 */ /* 0x000fe200078ec0ff */
[----:B-1----:R-:W-:Y:S01]  /*13b0*/  ULEA UR40, UR4, UR40, 0x18 ;  /* 0x0000002804287291 */ /* 0x002fe2000f8ec03f */
[----:B------:R-:W-:Y:S01]  /*13c0*/  SEL R122, RZ, 0x1, P0 ;  /* 0x00000001ff7a7807 */ /* 0x000fe20000000000 */
[----:B------:R-:W-:Y:S01]  /*13d0*/  IMAD.U32 R120, RZ, RZ, UR41 ;  /* 0x00000029ff787e24 */ /* 0x000fe2000f8e00ff */
[----:B------:R-:W-:Y:S01]  /*13e0*/  ULDC UR4, c[0x0][0x284] ;  /* 0x0000a10000047ab9 */ /* 0x000fe20000000800 */
[----:B------:R-:W-:Y:S01]  /*13f0*/  IMAD.IADD R114, R114, 0x1, -R5 ;  /* 0x0000000172727824 */ /* 0x000fe200078e0a05 */
[----:B------:R-:W-:Y:S01]  /*1400*/  UIADD3 UR42, UR40, 0x80, URZ ;  /* 0x00000080282a7890 */ /* 0x000fe2000fffe03f */
[----:B------:R-:W-:-:S02]  /*1410*/  SHF.R.S32.HI R5, RZ, 0x5, R0 ;  /* 0x00000005ff057819 */ /* 0x000fc40000011400 */
[C---:B------:R-:W-:Y:S02]  /*1420*/  LOP3.LUT R118, R120.reuse, 0x8, RZ, 0xc0, !PT ;  /* 0x0000000878767812 */ /* 0x040fe400078ec0ff */
[--C-:B------:R-:W-:Y:S01]  /*1430*/  SHF.R.S32.HI R115, RZ, 0x1f, R114.reuse ;  /* 0x0000001fff737819 */ /* 0x100fe20000011472 */
[C-C-:B------:R-:W-:Y:S01]  /*1440*/  IMAD R117, R5.reuse, -0x10, -R114.reuse ;  /* 0xfffffff005757824 */ /* 0x140fe200078e0a72 */
[----:B------:R-:W-:Y:S01]  /*1450*/  LOP3.LUT R120, R120, 0x8, RZ, 0xc, !PT ;  /* 0x0000000878787812 */ /* 0x000fe200078e0cff */
[----:B------:R-:W-:Y:S01]  /*1460*/  IMAD.U32 R121, RZ, RZ, UR42 ;  /* 0x0000002aff797e24 */ /* 0x000fe2000f8e00ff */
[----:B------:R-:W-:Y:S01]  /*1470*/  LOP3.LUT R118, R118, 0x18, RZ, 0x3c, !PT ;  /* 0x0000001876767812 */ /* 0x000fe200078e3cff */
[----:B------:R-:W-:-:S04]  /*1480*/  IMAD.WIDE R114, R5, 0x10, R114 ;  /* 0x0000001005727825 */ /* 0x000fc800078e0272 */
[----:B------:R-:W-:Y:S02]  /*1490*/  VIADD R119, R121, UR41 ;  /* 0x0000002979777c36 */ /* 0x000fe40008000000 */
[----:B------:R-:W-:-:S07]  /*14a0*/  VIADD R117, R117, UR4 ;  /* 0x0000000475757c36 */ /* 0x000fce0008000000 */
.L_x_210:
[----:B------:R-:W-:Y:S01]  /*14b0*/  SHF.L.U32 R0, R122, 0x1f, RZ ;  /* 0x0000001f7a007819 */ /* 0x000fe200000006ff */
[----:B------:R-:W-:Y:S02]  /*14c0*/  ULDC UR4, c[0x0][0x28c] ;  /* 0x0000a30000047ab9 */ /* 0x000fe40000000800 */
[----:B------:R-:W-:Y:S01]  /*14d0*/  ISETP.LT.AND P1, PT, RZ, UR4, PT ;  /* 0x00000004ff007c0c */ /* 0x000fe2000bf21270 */
[----:B------:R-:W1:Y:S02]  /*14e0*/  SYNCS.PHASECHK.TRANS64.TRYWAIT P0, [R121+UR41], R0 ;  /* 0x00000000790075a7 */ /* 0x000e640008000169 */
[----:B-12---:R-:W-:Y:S10]  /*14f0*/  @!P0 BRA `(.L_x_15) ;  /* 0x0000009c00cc8947 */ /* 0x006ff40003800000 */
.L_x_235:
[----:B------:R-:W-:Y:S05]  /*1500*/  @P1 BRA `(.L_x_16) ;  /* 0x0000000000401947 */ /* 0x000fea0003800000 */
[----:B-1----:R-:W-:Y:S01]  /*1510*/  MOV R0, 0x0 ;  /* 0x0000000000007802 */ /* 0x002fe20000000f00 */
[----:B------:R-:W-:Y:S01]  /*1520*/  ULDC.64 UR4, c[0x4][0x68] ;  /* 0x01001a0000047ab9 */ /* 0x000fe20000000a00 */
[----:B------:R-:W-:Y:S01]  /*1530*/  ULDC.64 UR6, c[0x4][0x8] ;  /* 0x0100020000067ab9 */ /* 0x000fe20000000a00 */
[----:B------:R-:W-:Y:S01]  /*1540*/  IMAD.U32 R4, RZ, RZ, UR4 ;  /* 0x00000004ff047e24 */ /* 0x000fe2000f8e00ff */
[----:B------:R1:W2:Y:S01]  /*1550*/  LDC.64 R14, c[0x4][R0] ;  /* 0x01000000000e7b82 */ /* 0x0002a20000000a00 */
[----:B------:R-:W-:Y:S01]  /*1560*/  IMAD.U32 R5, RZ, RZ, UR5 ;  /* 0x00000005ff057e24 */ /* 0x000fe2000f8e00ff */
[----:B------:R-:W-:Y:S01]  /*1570*/  ULDC.64 UR4, c[0x4][0x70] ;  /* 0x01001c0000047ab9 */ /* 0x000fe20000000a00 */
[----:B------:R-:W-:Y:S02]  /*1580*/  IMAD.U32 R10, RZ, RZ, UR6 ;  /* 0x00000006ff0a7e24 */ /* 0x000fe4000f8e00ff */
[----:B------:R-:W-:Y:S02]  /*1590*/  IMAD.U32 R6, RZ, RZ, UR4 ;  /* 0x00000004ff067e24 */ /* 0x000fe4000f8e00ff */
[----:B------:R-:W-:-:S02]  /*15a0*/  IMAD.U32 R7, RZ, RZ, UR5 ;  /* 0x00000005ff077e24 */ /* 0x000fc4000f8e00ff */
[----:B------:R-:W-:Y:S02]  /*15b0*/  IMAD.U32 R11, RZ, RZ, UR7 ;  /* 0x00000007ff0b7e24 */ /* 0x000fe4000f8e00ff */
[----:B------:R-:W-:Y:S02]  /*15c0*/  IMAD.MOV.U32 R8, RZ, RZ, 0x1e1 ;  /* 0x000001e1ff087424 */ /* 0x000fe400078e00ff */
[----:B0-----:R-:W-:Y:S02]  /*15d0*/  IMAD.MOV.U32 R12, RZ, RZ, 0x1 ;  /* 0x00000001ff0c7424 */ /* 0x001fe400078e00ff */
[----:B-1----:R-:W-:-:S07]  /*15e0*/  IMAD.MOV.U32 R13, RZ, RZ, RZ ;  /* 0x000000ffff0d7224 */ /* 0x002fce00078e00ff */
[----:B------:R-:W-:-:S07]  /*15f0*/  LEPC R20, `(.L_x_16) ;  /* 0x000000001014794e */ /* 0x000fce0000000000 */
[----:B--2--5:R-:W-:Y:S05]  /*1600*/  CALL.ABS.NOINC R14 ;  /* 0x000000000e007343 */ /* 0x024fea0003c00000 */
.L_x_16:
[----:B------:R-:W-:-:S13]  /*1610*/  ISETP.NE.AND P0, PT, R123, 0x3, PT ;  /* 0x000000037b00780c */ /* 0x000fda0003f05270 */
[----:B------:R-:W-:Y:S05]  /*1620*/  @!P0 BRA `(.L_x_17) ;  /* 0x0000000000048947 */ /* 0x000fea0003800000 */
[----:B------:R-:W-:Y:S01]  /*1630*/  BPT.TRAP 0x1 ;  /* 0x000000040000795c */ /* 0x000fe20000300000 */
.L_x_17:
[----:B------:R-:W-:Y:S02]  /*1640*/  IMAD.U32 R3, RZ, RZ, UR36 ;  /* 0x00000024ff037e24 */ /* 0x000fe4000f8e00ff */
[----:B-1----:R-:W-:-:S03]  /*1650*/  IMAD.U32 R0, RZ, RZ, UR37 ;  /* 0x00000025ff007e24 */ /* 0x002fc6000f8e00ff */
[----:B------:R-:W-:Y:S02]  /*1660*/  LEA R3, R3, UR40, 0x3 ;  /* 0x0000002803037c11 */ /* 0x000fe4000f8e18ff */
[----:B------:R-:W-:-:S04]  /*1670*/  SHF.L.U32 R0, R0, 0x1f, RZ ;  /* 0x0000001f00007819 */ /* 0x000fc800000006ff */
[----:B------:R1:W2:Y:S01]  /*1680*/  SYNCS.PHASECHK.TRANS64.TRYWAIT P1, [R3+URZ], R0 ;  /* 0x00000000030075a7 */ /* 0x0002a2000802017f */
[----:B------:R-:W-:Y:S05]  /*1690*/  @!P0 BRA `(.L_x_18) ;  /* 0x0000000000048947 */ /* 0x000fea0003800000 */
[----:B------:R-:W-:Y:S01]  /*16a0*/  BPT.TRAP 0x1 ;  /* 0x000000040000795c */ /* 0x000fe20000300000 */
.L_x_18:
[----:B------:R-:W-:-:S05]  /*16b0*/  IMAD.U32 R4, RZ, RZ, UR43 ;  /* 0x0000002bff047e24 */ /* 0x000fca000f8e00ff */
[----:B------:R-:W-:Y:S01]  /*16c0*/  ISETP.GE.AND P2, PT, R4, 0x1, PT ;  /* 0x000000010400780c */ /* 0x000fe20003f46270 */
[----:B--2---:R-:W-:-:S12]  /*16d0*/  @P1 BRA `(.L_x_19) ;  /* 0x0000000000081947 */ /* 0x004fd80003800000 */
[----:B------:R-:W2:Y:S02]  /*16e0*/  SYNCS.PHASECHK.TRANS64.TRYWAIT P1, [R3+URZ], R0 ;  /* 0x00000000030075a7 */ /* 0x000ea4000802017f */
[----:B--2---:R-:W-:Y:S05]  /*16f0*/  @!P1 BRA `(.L_x_20) ;  /* 0x0000009c00609947 */ /* 0x004fea0003800000 */
.L_x_19:
[----:B------:R-:W-:Y:S05]  /*1700*/  WARPSYNC.ALL ;  /* 0x0000000000007948 */ /* 0x000fea0003800000 */
[----:B------:R-:W-:Y:S01]  /*1710*/  UIADD3 UR4, UR40, 0x180, URZ ;  /* 0x0000018028047890 */ /* 0x000fe2000fffe03f */
[----:B------:R-:W-:Y:S01]  /*1720*/  WARPGROUP.ARRIVE ;  /* 0x00000000000079c5 */ /* 0x000fe20000000000 */
[----:B------:R-:W-:Y:S02]  /*1730*/  UIADD3 UR5, UR40, 0xe180, URZ ;  /* 0x0000e18028057890 */ /* 0x000fe4000fffe03f */
[----:B------:R-:W-:Y:S02]  /*1740*/  USHF.R.U32.HI UR4, URZ, 0x4, UR4 ;  /* 0x000000043f047899 */ /* 0x000fe40008011604 */
[----:B------:R-:W-:-:S02]  /*1750*/  USHF.R.U32.HI UR5, URZ, 0x4, UR5 ;  /* 0x000000043f057899 */ /* 0x000fc40008011605 */
[----:B------:R-:W-:Y:S02]  /*1760*/  ULOP3.LUT UR4, UR4, 0x3fff, URZ, 0xc0, !UPT ;  /* 0x00003fff04047892 */ /* 0x000fe4000f8ec03f */
[----:B------:R-:W-:Y:S02]  /*1770*/  ULOP3.LUT UR5, UR5, 0x3fff, URZ, 0xc0, !UPT ;  /* 0x00003fff05057892 */ /* 0x000fe4000f8ec03f */
[----:B------:R-:W-:Y:S02]  /*1780*/  ULOP3.LUT UR4, UR4, 0x10000, URZ, 0xfc, !UPT ;  /* 0x0001000004047892 */ /* 0x000fe4000f8efc3f */
[----:B------:R-:W-:Y:S02]  /*1790*/  ULOP3.LUT UR5, UR5, 0x10000, URZ, 0xfc, !UPT ;  /* 0x0001000005057892 */ /* 0x000fe4000f8efc3f */
[----:B------:R-:W-:Y:S02]  /*17a0*/  ULEA UR8, UR36, UR4, 0x9 ;  /* 0x0000000424087291 */ /* 0x000fe4000f8e483f */
[----:B------:R-:W-:Y:S01]  /*17b0*/  UIMAD UR6, UR36, 0x580, UR5 ;  /* 0x00000580240678a4 */ /* 0x000fe2000f8e0205 */
[----:B------:R-:W-:Y:S01]  /*17c0*/  UMOV UR9, 0x40000040 ;  /* 0x4000004000097882 */ /* 0x000fe20000000000 */
[----:B------:R-:W-:-:S02]  /*17d0*/  UMOV UR11, 0x40000040 ;  /* 0x40000040000b7882 */ /* 0x000fc40000000000 */
[----:B------:R-:W-:Y:S01]  /*17e0*/  UIADD3 UR14, UR6, 0x80, URZ ;  /* 0x00000080060e7890 */ /* 0x000fe2000fffe03f */
[----:B------:R-:W-:Y:S02]  /*17f0*/  UMOV UR12, UR8 ;  /* 0x00000008000c7c82 */ /* 0x000fe40008000000 */
[----:B------:R-:W-:Y:S01]  /*1800*/  UMOV UR10, UR6 ;  /* 0x00000006000a7c82 */ /* 0x000fe20008000000 */
[----:B------:R-:W-:Y:S01]  /*1810*/  UMOV UR13, UR9 ;  /* 0x00000009000d7c82 */ /* 0x000fe20008000000 */
[----:B------:R-:W-:Y:S01]  /*1820*/  HGMMA.64x16x16.F32 R104, gdesc[UR8], RZ, !UPT, gsb0 ;  /* 0x00200000086879f0 */ /* 0x000fe2000c0008ff */
[----:B------:R-:W-:Y:S01]  /*1830*/  UMOV UR15, 0x40000040 ;  /* 0x40000040000f7882 */ /* 0x000fe20000000000 */
[----:B------:R-:W-:Y:S02]  /*1840*/  UIADD3 UR7, UR6, 0x100, URZ ;  /* 0x0000010006077890 */ /* 0x000fe4000fffe03f */
[----:B------:R-:W-:Y:S02]  /*1850*/  UIADD3 UR10, UR6, 0x180, URZ ;  /* 0x00000180060a7890 */ /* 0x000fe4000fffe03f */
[----:B------:R-:W-:Y:S01]  /*1860*/  UIADD3 UR11, UR6, 0x200, URZ ;  /* 0x00000200060b7890 */ /* 0x000fe2000fffe03f */
[----:B------:R-:W-:-:S02]  /*1870*/  WARPGROUP.DEPBAR.LE gsb0, 0x0 ;  /* 0x00008000000079c5 */ /* 0x000fc40000010000 */
[----:B------:R-:W-:-:S06]  /*1880*/  WARPGROUP.ARRIVE ;  /* 0x00000000000079c5 */ /* 0x000fcc0000000000 */
[----:B------:R-:W-:Y:S01]  /*1890*/  HGMMA.64x16x16.F32 R96, gdesc[UR12], RZ, !UPT, gsb0 ;  /* 0x002000000c6079f0 */ /* 0x000fe2000c0008ff */
[----:B------:R-:W-:Y:S01]  /*18a0*/  UMOV UR12, UR8 ;  /* 0x00000008000c7c82 */ /* 0x000fe20008000000 */
[----:B------:R-:W-:Y:S01]  /*18b0*/  UMOV UR13, UR9 ;  /* 0x00000009000d7c82 */ /* 0x000fe20008000000 */
[----:B------:R-:W-:Y:S01]  /*18c0*/  UMOV UR14, UR7 ;  /* 0x00000007000e7c82 */ /* 0x000fe20008000000 */
[----:B------:R-:W-:Y:S01]  /*18d0*/  UMOV UR15, 0x40000040 ;  /* 0x40000040000f7882 */ /* 0x000fe20000000000 */
[----:B------:R-:W-:Y:S01]  /*18e0*/  UIADD3 UR7, UR6, 0x280, URZ ;  /* 0x0000028006077890 */ /* 0x000fe2000fffe03f */
[----:B------:R-:W-:Y:S02]  /*18f0*/  WARPGROUP.DEPBAR.LE gsb0, 0x0 ;  /* 0x00008000000079c5 */ /* 0x000fe40000010000 */
        /* <DEDUP_REMOVED lines=63> */
[----:B------:R-:W-:Y:S01]  /*1cf0*/  UMOV UR11, 0x40000040 ;  /* 0x40000040000b7882 */ /* 0x000fe20000000000 */
[----:B------:R-:W-:Y:S02]  /*1d00*/  WARPGROUP.DEPBAR.LE gsb0, 0x0 ;  /* 0x00008000000079c5 */ /* 0x000fe40000010000 */
[----:B------:R-:W-:-:S06]  /*1d10*/  WARPGROUP.ARRIVE ;  /* 0x00000000000079c5 */ /* 0x000fcc0000000000 */
[----:B------:R-:W-:Y:S01]  /*1d20*/  HGMMA.64x16x16.F32 R24, gdesc[UR12], RZ, !UPT, gsb0 ;  /* 0x002000000c1879f0 */ /* 0x000fe2000c0008ff */
[----:B------:R-:W-:Y:S02]  /*1d30*/  UIADD3 UR12, UR8, 0x2, URZ ;  /* 0x00000002080c7890 */ /* 0x000fe4000fffe03f */
[----:B------:R-:W-:Y:S01]  /*1d40*/  UIADD3 UR14, UR6, 0x2, URZ ;  /* 0x00000002060e7890 */ /* 0x000fe2000fffe03f */
[----:B------:R-:W-:Y:S01]  /*1d50*/  UMOV UR13, 0x40000040 ;  /* 0x40000040000d7882 */ /* 0x000fe20000000000 */
[----:B------:R-:W-:Y:S01]  /*1d60*/  UMOV UR15, 0x40000040 ;  /* 0x40000040000f7882 */ /* 0x000fe20000000000 */
[----:B------:R-:W-:Y:S02]  /*1d70*/  WARPGROUP.DEPBAR.LE gsb0, 0x0 ;  /* 0x00008000000079c5 */ /* 0x000fe40000010000 */
[----:B------:R-:W-:-:S06]  /*1d80*/  WARPGROUP.ARRIVE ;  /* 0x00000000000079c5 */ /* 0x000fcc0000000000 */
[----:B------:R-:W-:Y:S01]  /*1d90*/  HGMMA.64x16x16.F32 R104, gdesc[UR12], R104, gsb0 ;  /* 0x002000000c6879f0 */ /* 0x000fe20008000868 */
[----:B------:R-:W-:Y:S01]  /*1da0*/  UMOV UR14, UR7 ;  /* 0x00000007000e7c82 */ /* 0x000fe20008000000 */
[----:B------:R-:W-:Y:S01]  /*1db0*/  UMOV UR15, 0x40000040 ;  /* 0x40000040000f7882 */ /* 0x000fe20000000000 */
[----:B------:R-:W-:Y:S01]  /*1dc0*/  UIADD3 UR7, UR6, 0x202, URZ ;  /* 0x0000020206077890 */ /* 0x000fe2000fffe03f */
        /* <DEDUP_REMOVED lines=57> */
[----:B------:R-:W-:Y:S02]  /*2160*/  UIADD3 UR12, UR8, 0x4, URZ ;  /* 0x00000004080c7890 */ /* 0x000fe4000fffe03f */
[----:B------:R-:W-:Y:S01]  /*2170*/  UIADD3 UR14, UR6, 0x4, URZ ;  /* 0x00000004060e7890 */ /* 0x000fe2000fffe03f */
[----:B------:R-:W-:Y:S01]  /*2180*/  UMOV UR13, 0x40000040 ;  /* 0x40000040000d7882 */ /* 0x000fe20000000000 */
        /* <DEDUP_REMOVED lines=102> */
[----:B------:R-:W-:Y:S02]  /*27f0*/  UIADD3 UR13, UR6, 0x486, URZ ;  /* 0x00000486060d7890 */ /* 0x000fe4000fffe03f */
[----:B------:R-:W-:Y:S01]  /*2800*/  UIADD3 UR6, UR6, 0x506, URZ ;  /* 0x0000050606067890 */ /* 0x000fe2000fffe03f */
[----:B------:R-:W-:Y:S02]  /*2810*/  WARPGROUP.DEPBAR.LE gsb0, 0x0 ;  /* 0x00008000000079c5 */ /* 0x000fe40000010000 */
[----:B------:R-:W-:-:S06]  /*2820*/  WARPGROUP.ARRIVE ;  /* 0x00000000000079c5 */ /* 0x000fcc0000000000 */
[----:B------:R-:W-:Y:S01]  /*2830*/  HGMMA.64x16x16.F32 R56, gdesc[UR8], R56, gsb0 ;  /* 0x00200000083879f0 */ /* 0x000fe20008000838 */
[----:B------:R-:W-:Y:S01]  /*2840*/  UMOV UR10, UR7 ;  /* 0x00000007000a7c82 */ /* 0x000fe20008000000 */
[----:B------:R-:W-:Y:S01]  /*2850*/  UMOV UR11, 0x40000040 ;  /* 0x40000040000b7882 */ /* 0x000fe20000000000 */
        /* <DEDUP_REMOVED lines=17> */
[----:B------:R-:W-:Y:S03]  /*2970*/  HGMMA.64x16x16.F32 R24, gdesc[UR8], R24, gsb0 ;  /* 0x00200000081879f0 */ /* 0x000fe60008000818 */
[----:B------:R-:W-:Y:S02]  /*2980*/  WARPGROUP.DEPBAR.LE gsb0, 0x0 ;  /* 0x00008000000079c5 */ /* 0x000fe40000010000 */
[----:B------:R-:W-:Y:S05]  /*2990*/  @!P2 BRA `(.L_x_21) ;  /* 0x0000001000d0a947 */ /* 0x000fea0003800000 */
[----:B------:R-:W-:Y:S01]  /*29a0*/  UIADD3 UR7, UR36, 0x1, URZ ;  /* 0x0000000124077890 */ /* 0x000fe2000fffe03f */
[----:B-12---:R-:W-:-:S03]  /*29b0*/  IMAD.U32 R0, RZ, RZ, UR43 ;  /* 0x0000002bff007e24 */ /* 0x006fc6000f8e00ff */
[----:B------:R-:W-:-:S04]  /*29c0*/  UISETP.NE.AND UP0, UPT, UR7, 0x7, UPT ;  /* 0x000000070700788c */ /* 0x000fc8000bf05270 */
[----:B------:R-:W-:Y:S02]  /*29d0*/  USEL UR6, URZ, 0x1, UP0 ;  /* 0x000000013f067887 */ /* 0x000fe40008000000 */
[----:B------:R-:W-:Y:S02]  /*29e0*/  USEL UR7, UR7, URZ, UP0 ;  /* 0x0000003f07077287 */ /* 0x000fe40008000000 */
[----:B------:R-:W-:-:S06]  /*29f0*/  ULOP3.LUT UR6, UR37, UR6, URZ, 0x3c, !UPT ;  /* 0x0000000625067292 */ /* 0x000fcc000f8e3c3f */
[----:B------:R-:W-:Y:S01]  /*2a00*/  IMAD.U32 R5, RZ, RZ, UR6 ;  /* 0x00000006ff057e24 */ /* 0x000fe2000f8e00ff */
[----:B------:R-:W-:-:S06]  /*2a10*/  UMOV UR6, UR36 ;  /* 0x0000002400067c82 */ /* 0x000fcc0008000000 */
.L_x_28:
[----:B-12---:R-:W-:Y:S05]  /*2a20*/  @!P0 BRA `(.L_x_22) ;  /* 0x0000000000048947 */ /* 0x006fea0003800000 */
[----:B------:R-:W-:Y:S01]  /*2a30*/  BPT.TRAP 0x1 ;  /* 0x000000040000795c */ /* 0x000fe20000300000 */
.L_x_22:
[----:B------:R-:W-:Y:S01]  /*2a40*/  ULEA UR8, UR7, UR40, 0x3 ;  /* 0x0000002807087291 */ /* 0x000fe2000f8e183f */
[----:B------:R-:W-:-:S08]  /*2a50*/  SHF.L.U32 R3, R5, 0x1f, RZ ;  /* 0x0000001f05037819 */ /* 0x000fd000000006ff */
[----:B------:R1:W2:Y:S01]  /*2a60*/  SYNCS.PHASECHK.TRANS64.TRYWAIT P1, [UR8], R3 ;  /* 0x00000003ff0075a7 */ /* 0x0002a20008020148 */
[----:B------:R-:W-:Y:S05]  /*2a70*/  @!P0 BRA `(.L_x_23) ;  /* 0x0000000000048947 */ /* 0x000fea0003800000 */
[----:B------:R-:W-:Y:S01]  /*2a80*/  BPT.TRAP 0x1 ;  /* 0x000000040000795c */ /* 0x000fe20000300000 */
.L_x_23:
[----:B--2---:R-:W-:Y:S05]  /*2a90*/  @P1 BRA `(.L_x_24) ;  /* 0x0000000000081947 */ /* 0x004fea0003800000 */
[----:B------:R-:W2:Y:S02]  /*2aa0*/  SYNCS.PHASECHK.TRANS64.TRYWAIT P1, [UR8], R3 ;  /* 0x00000003ff0075a7 */ /* 0x000ea40008020148 */
[----:B--2---:R-:W-:Y:S05]  /*2ab0*/  @!P1 BRA `(.L_x_25) ;  /* 0x0000008800849947 */ /* 0x004fea0003800000 */
.L_x_24:
[----:B------:R-:W-:Y:S01]  /*2ac0*/  ULEA UR10, UR7, UR4, 0x9 ;  /* 0x00000004070a7291 */ /* 0x000fe2000f8e483f */
[----:B------:R-:W-:Y:S01]  /*2ad0*/  WARPGROUP.ARRIVE ;  /* 0x00000000000079c5 */ /* 0x000fe20000000000 */
[----:B------:R-:W-:Y:S01]  /*2ae0*/  UIMAD UR8, UR7, 0x580, UR5 ;  /* 0x00000580070878a4 */ /* 0x000fe2000f8e0205 */
[----:B------:R-:W-:Y:S01]  /*2af0*/  UMOV UR13, 0x40000040 ;  /* 0x40000040000d7882 */ /* 0x000fe20000000000 */
[----:B------:R-:W-:Y:S02]  /*2b00*/  UMOV UR15, 0x40000040 ;  /* 0x40000040000f7882 */ /* 0x000fe40000000000 */
[----:B------:R-:W-:Y:S01]  /*2b10*/  UIADD3 UR9, UR8, 0x80, URZ ;  /* 0x0000008008097890 */ /* 0x000fe2000fffe03f */
[----:B------:R-:W-:Y:S02]  /*2b20*/  UMOV UR12, UR10 ;  /* 0x0000000a000c7c82 */ /* 0x000fe40008000000 */
[----:B------:R-:W-:Y:S01]  /*2b30*/  UMOV UR14, UR8 ;  /* 0x00000008000e7c82 */ /* 0x000fe20008000000 */
[----:B------:R-:W-:Y:S01]  /*2b40*/  UIADD3 UR11, UR8, 0x100, URZ ;  /* 0x00000100080b7890 */ /* 0x000fe2000fffe03f */
[----:B------:R-:W-:Y:S01]  /*2b50*/  HGMMA.64x16x16.F32 R104, gdesc[UR12], R104, gsb0 ;  /* 0x002000000c6879f0 */ /* 0x000fe20008000868 */
[----:B------:R-:W-:Y:S01]  /*2b60*/  UMOV UR15, 0x40000040 ;  /* 0x40000040000f7882 */ /* 0x000fe20000000000 */
[----:B------:R-:W-:Y:S01]  /*2b70*/  UMOV UR14, UR9 ;  /* 0x00000009000e7c82 */ /* 0x000fe20008000000 */
[----:B------:R-:W-:-:S02]  /*2b80*/  UIADD3 UR16, UR8, 0x180, URZ ;  /* 0x0000018008107890 */ /* 0x000fc4000fffe03f */
        /* <DEDUP_REMOVED lines=258> */
[----:B------:R-:W-:Y:S01]  /*3bb0*/  BPT.TRAP 0x1 ;  /* 0x000000040000795c */ /* 0x000fe20000300000 */
.L_x_26:
[----:B------:R-:W-:Y:S01]  /*3bc0*/  ULEA UR8, UR6, UR40, 0x3 ;  /* 0x0000002806087291 */ /* 0x000fe2000f8e183f */
[----:B------:R-:W-:-:S03]  /*3bd0*/  ISETP.GT.U32.AND P1, PT, R16, 0x1, PT ;  /* 0x000000011000780c */ /* 0x000fc60003f24070 */
[----:B------:R-:W-:-:S04]  /*3be0*/  UIADD3 UR8, UR8, 0x38, URZ ;  /* 0x0000003808087890 */ /* 0x000fc8000fffe03f */
[----:B------:R-:W-:-:S09]  /*3bf0*/  UPRMT UR8, URZ, 0x654, UR8 ;  /* 0x000006543f087896 */ /* 0x000fd20008000008 */
[----:B------:R-:W-:Y:S01]  /*3c00*/  SYNCS.ARRIVE.TRANS64.RED.A1T0 RZ, [UR8], RZ ;  /* 0x000000ffffff79a7 */ /* 0x000fe20008100408 */
[----:B------:R-:W-:Y:S05]  /*3c10*/  @P1 BRA `(.L_x_27) ;  /* 0x0000000000041947 */ /* 0x000fea0003800000 */
[----:B------:R-:W-:Y:S01]  /*3c20*/  BPT.TRAP 0x1 ;  /* 0x000000040000795c */ /* 0x000fe20000300000 */
.L_x_27:
[----:B------:R-:W-:Y:S01]  /*3c30*/  UIADD3 UR7, UR7, 0x1, URZ ;  /* 0x0000000107077890 */ /* 0x000fe2000fffe03f */
[C---:B------:R-:W-:Y:S01]  /*3c40*/  ISETP.GT.AND P1, PT, R0.reuse, 0x1, PT ;  /* 0x000000010000780c */ /* 0x040fe20003f24270 */
[----:B------:R-:W-:Y:S01]  /*3c50*/  UIADD3 UR6, UR6, 0x1, URZ ;  /* 0x0000000106067890 */ /* 0x000fe2000fffe03f */
[----:B------:R-:W-:Y:S01]  /*3c60*/  VIADD R0, R0, 0xffffffff ;  /* 0xffffffff00007836 */ /* 0x000fe20000000000 */
[----:B------:R-:W-:Y:S02]  /*3c70*/  UISETP.NE.AND UP0, UPT, UR7, 0x7, UPT ;  /* 0x000000070700788c */ /* 0x000fe4000bf05270 */
[----:B------:R-:W-:Y:S02]  /*3c80*/  UISETP.NE.AND UP1, UPT, UR6, 0x7, UPT ;  /* 0x000000070600788c */ /* 0x000fe4000bf25270 */
[----:B------:R-:W-:Y:S02]  /*3c90*/  USEL UR8, URZ, 0x1, UP0 ;  /* 0x000000013f087887 */ /* 0x000fe40008000000 */
[----:B------:R-:W-:-:S02]  /*3ca0*/  USEL UR7, UR7, URZ, UP0 ;  /* 0x0000003f07077287 */ /* 0x000fc40008000000 */
[----:B------:R-:W-:Y:S02]  /*3cb0*/  USEL UR6, UR6, URZ, UP1 ;  /* 0x0000003f06067287 */ /* 0x000fe40008800000 */
[----:B------:R-:W-:Y:S01]  /*3cc0*/  LOP3.LUT R5, R5, UR8, RZ, 0x3c, !PT ;  /* 0x0000000805057c12 */ /* 0x000fe2000f8e3cff */
[----:B------:R-:W-:Y:S09]  /*3cd0*/  @P1 BRA `(.L_x_28) ;  /* 0xffffffec00501947 */ /* 0x000ff2000383ffff */
.L_x_21:
[----:B-12---:R-:W1:Y:S01]  /*3ce0*/  LDC R0, c[0x0][0x28c] ;  /* 0x0000a300ff007b82 */ /* 0x006e620000000800 */
[----:B------:R2:W-:Y:S01]  /*3cf0*/  SYNCS.ARRIVE.TRANS64.A1T0 RZ, [R120+UR42], RZ ;  /* 0x000000ff78ff79a7 */ /* 0x0005e2000810002a */
[----:B-1----:R-:W-:-:S13]  /*3d00*/  ISETP.GE.AND P1, PT, R0, 0x1, PT ;  /* 0x000000010000780c */ /* 0x002fda0003f26270 */
[----:B--2---:R-:W-:Y:S05]  /*3d10*/  @!P1 BRA `(.L_x_29) ;  /* 0x00000000003c9947 */ /* 0x004fea0003800000 */
[----:B------:R-:W-:Y:S05]  /*3d20*/  @!P0 BRA `(.L_x_30) ;  /* 0x0000000000048947 */ /* 0x000fea0003800000 */
[----:B------:R-:W-:Y:S01]  /*3d30*/  BPT.TRAP 0x1 ;  /* 0x000000040000795c */ /* 0x000fe20000300000 */
.L_x_30:
[----:B------:R-:W-:Y:S01]  /*3d40*/  UIADD3 UR6, UR43, UR36, URZ ;  /* 0x000000242b067290 */ /* 0x000fe2000fffe03f */
[----:B------:R-:W-:-:S03]  /*3d50*/  ISETP.GT.U32.AND P0, PT, R16, 0x1, PT ;  /* 0x000000011000780c */ /* 0x000fc60003f04070 */
[----:B------:R-:W-:-:S04]  /*3d60*/  UIMAD.WIDE.U32 UR4, UR6, 0x24924925, URZ ;  /* 0x24924925060478a5 */ /* 0x000fc8000f8e003f */
[----:B------:R-:W-:-:S04]  /*3d70*/  UIADD3 UR4, UR6, -UR5, URZ ;  /* 0x8000000506047290 */ /* 0x000fc8000fffe03f */
[----:B------:R-:W-:-:S04]  /*3d80*/  ULEA.HI UR4, UR4, UR5, URZ, 0x1f ;  /* 0x0000000504047291 */ /* 0x000fc8000f8ff83f */
[----:B------:R-:W-:-:S04]  /*3d90*/  USHF.R.U32.HI UR4, URZ, 0x2, UR4 ;  /* 0x000000023f047899 */ /* 0x000fc80008011604 */
[----:B------:R-:W-:-:S04]  /*3da0*/  UIMAD UR4, UR4, -0x7, UR6 ;  /* 0xfffffff9040478a4 */ /* 0x000fc8000f8e0206 */
[----:B------:R-:W-:-:S04]  /*3db0*/  ULEA UR4, UR4, UR40, 0x3 ;  /* 0x0000002804047291 */ /* 0x000fc8000f8e183f */
[----:B------:R-:W-:-:S04]  /*3dc0*/  UIADD3 UR4, UR4, 0x38, URZ ;  /* 0x0000003804047890 */ /* 0x000fc8000fffe03f */
[----:B------:R-:W-:-:S09]  /*3dd0*/  UPRMT UR4, URZ, 0x654, UR4 ;  /* 0x000006543f047896 */ /* 0x000fd20008000004 */
[----:B------:R-:W-:Y:S01]  /*3de0*/  SYNCS.ARRIVE.TRANS64.RED.A1T0 RZ, [UR4], RZ ;  /* 0x000000ffffff79a7 */ /* 0x000fe20008100404 */
[----:B------:R-:W-:Y:S05]  /*3df0*/  @P0 BRA `(.L_x_29) ;  /* 0x0000000000040947 */ /* 0x000fea0003800000 */
[----:B------:R-:W-:Y:S01]  /*3e00*/  BPT.TRAP 0x1 ;  /* 0x000000040000795c */ /* 0x000fe20000300000 */
.L_x_29:
[----:B------:R-:W-:Y:S01]  /*3e10*/  SHF.L.U32 R0, R122, 0x1f, RZ ;  /* 0x0000001f7a007819 */ /* 0x000fe200000006ff */
[----:B------:R-:W-:Y:S01]  /*3e20*/  UIADD3 UR36, UR39, UR36, URZ ;  /* 0x0000002427247290 */ /* 0x000fe2000fffe03f */
[----:B------:R-:W1:Y:S01]  /*3e30*/  LDC R9, c[0x0][0x288] ;  /* 0x0000a200ff097b82 */ /* 0x000e620000000800 */
[----:B------:R-:W-:Y:S01]  /*3e40*/  UISETP.GE.U32.AND UP1, UPT, UR39, 0x7, UPT ;  /* 0x000000072700788c */ /* 0x000fe2000bf26070 */
[----:B------:R-:W-:Y:S01]  /*3e50*/  IMAD.SHL.U32 R10, R116, 0x2, RZ ;  /* 0x00000002740a7824 */ /* 0x000fe200078e00ff */
[----:B------:R-:W-:Y:S02]  /*3e60*/  UISETP.GT.U32.AND UP0, UPT, UR36, 0x6, UPT ;  /* 0x000000062400788c */ /* 0x000fe4000bf04070 */
[----:B------:R-:W-:Y:S02]  /*3e70*/  UIMAD.WIDE.U32 UR4, UR36, 0x24924925, URZ ;  /* 0x24924925240478a5 */ /* 0x000fe4000f8e003f */
[----:B------:R-:W-:Y:S01]  /*3e80*/  UISETP.LT.U32.AND UP0, UPT, UR39, 0x7, UP0 ;  /* 0x000000072700788c */ /* 0x000fe20008701070 */
[----:B------:R-:W2:Y:S01]  /*3e90*/  SYNCS.PHASECHK.TRANS64.TRYWAIT P0, [R121+UR41+0x10], R0 ;  /* 0x00001000790075a7 */ /* 0x000ea20008000169 */
[----:B------:R-:W-:Y:S01]  /*3ea0*/  UIADD3 UR4, UR36, -UR5, URZ ;  /* 0x8000000524047290 */ /* 0x000fe2000fffe03f */
[----:B------:R-:W-:Y:S01]  /*3eb0*/  SHF.R.S32.HI R11, RZ, 0x1f, R10 ;  /* 0x0000001fff0b7819 */ /* 0x000fe2000001140a */
[----:B------:R-:W-:-:S02]  /*3ec0*/  USEL UR6, URZ, 0x1, !UP0 ;  /* 0x000000013f067887 */ /* 0x000fc4000c000000 */
[----:B------:R-:W-:Y:S02]  /*3ed0*/  ULEA.HI UR4, UR4, UR5, URZ, 0x1f ;  /* 0x0000000504047291 */ /* 0x000fe4000f8ff83f */
[----:B------:R-:W-:Y:S02]  /*3ee0*/  ULOP3.LUT UR37, UR37, UR6, URZ, 0x3c, !UPT ;  /* 0x0000000625257292 */ /* 0x000fe4000f8e3c3f */
[----:B------:R-:W-:-:S04]  /*3ef0*/  USHF.R.U32.HI UR4, URZ, 0x2, UR4 ;  /* 0x000000023f047899 */ /* 0x000fc80008011604 */
[----:B------:R-:W-:Y:S02]  /*3f00*/  @UP1 ULOP3.LUT UR37, UR37, 0x1, UR4, 0x78, !UPT ;  /* 0x0000000125251892 */ /* 0x000fe4000f8e7804 */
[----:B------:R-:W-:Y:S01]  /*3f10*/  UIMAD UR36, UR4, -0x7, UR36 ;  /* 0xfffffff9042478a4 */ /* 0x000fe2000f8e0224 */
[----:B-12---:R-:W-:Y:S11]  /*3f20*/  @!P0 BRA `(.L_x_31) ;  /* 0x0000007400808947 */ /* 0x006ff60003800000 */
.L_x_236:
[----:B------:R-:W-:Y:S01]  /*3f30*/  IMAD.SHL.U32 R8, R19, 0x40, RZ ;  /* 0x0000004013087824 */ /* 0x000fe200078e00ff */
[----:B------:R-:W-:Y:S01]  /*3f40*/  ULDC UR6, c[0x0][0x284] ;  /* 0x0000a10000067ab9 */ /* 0x000fe20000000800 */
[----:B0-----:R-:W-:Y:S01]  /*3f50*/  IMAD R12, R22, 0xb0, RZ ;  /* 0x000000b0160c7824 */ /* 0x001fe200078e02ff */
[----:B------:R-:W-:Y:S01]  /*3f60*/  SHF.R.S32.HI R21, RZ, 0x1f, R2 ;  /* 0x0000001fff157819 */ /* 0x000fe20000011402 */
[----:B------:R-:W-:Y:S01]  /*3f70*/  ULDC.64 UR4, c[0x0][0x5d0] ;  /* 0x0001740000047ab9 */ /* 0x000fe20000000a00 */
[----:B------:R-:W-:Y:S01]  /*3f80*/  ISETP.GE.AND P0, PT, R8, UR6, PT ;  /* 0x0000000608007c0c */ /* 0x000fe2000bf06270 */
[----:B------:R-:W-:Y:S01]  /*3f90*/  IMAD.WIDE.U32 R4, R2, UR4, R10 ;  /* 0x0000000402047c25 */ /* 0x000fe2000f8e000a */
[----:B------:R-:W-:Y:S02]  /*3fa0*/  SHF.R.S32.HI R13, RZ, 0x1f, R12 ;  /* 0x0000001fff0d7819 */ /* 0x000fe4000001140c */
[C---:B------:R-:W-:Y:S01]  /*3fb0*/  ISETP.GE.OR P0, PT, R12.reuse, R9, P0 ;  /* 0x000000090c00720c */ /* 0x040fe20000706670 */
[----:B------:R-:W-:Y:S01]  /*3fc0*/  IMAD R3, R21, UR4, RZ ;  /* 0x0000000415037c24 */ /* 0x000fe2000f8e02ff */
[----:B------:R-:W-:-:S03]  /*3fd0*/  IADD3 R6, P1, R12, R4, RZ ;  /* 0x000000040c067210 */ /* 0x000fc60007f3e0ff */
[----:B------:R-:W-:-:S05]  /*3fe0*/  IMAD R3, R2, UR5, R3 ;  /* 0x0000000502037c24 */ /* 0x000fca000f8e0203 */
[----:B------:R-:W-:-:S03]  /*3ff0*/  IADD3.X R7, R13, R5, R3, P1, !PT ;  /* 0x000000050d077210 */ /* 0x000fc60000ffe403 */
[----:B------:R-:W-:Y:S05]  /*4000*/  @P0 BRA `(.L_x_32) ;  /* 0x0000005800ec0947 */ /* 0x000fea0003800000 */
[----:B------:R-:W0:Y:S01]  /*4010*/  LDC.64 R4, c[0x0][0x5c8] ;  /* 0x00017200ff047b82 */ /* 0x000e220000000a00 */
[----:B-----5:R-:W-:Y:S01]  /*4020*/  FSETP.NEU.AND P0, PT, R113, RZ, PT ;  /* 0x000000ff7100720b */ /* 0x020fe20003f0d000 */
[----:B------:R-:W-:Y:S01]  /*4030*/  IMAD R3, R116, -0x2, R9 ;  /* 0xfffffffe74037824 */ /* 0x000fe200078e0209 */
[----:B------:R-:W-:Y:S01]  /*4040*/  BSSY B0, `(.L_x_32) ;  /* 0x00005b7000007945 */ /* 0x000fe20003800000 */
[----:B------:R-:W-:-:S04]  /*4050*/  IMAD.WIDE R128, R19, 0x40, R114 ;  /* 0x0000004013807825 */ /* 0x000fc800078e0272 */
[----:B-1----:R-:W-:Y:S02]  /*4060*/  IMAD.IADD R0, R3, 0x1, -R12 ;  /* 0x0000000103007824 */ /* 0x002fe400078e0a0c */
[----:B------:R-:W-:-:S03]  /*4070*/  IMAD.IADD R3, R117, 0x1, -R8 ;  /* 0x0000000175037824 */ /* 0x000fc600078e0a08 */
[----:B------:R-:W-:-:S04]  /*4080*/  ISETP.GT.AND P1, PT, R0, RZ, PT ;  /* 0x000000ff0000720c */ /* 0x000fc80003f24270 */
[----:B------:R-:W-:Y:S01]  /*4090*/  ISETP.GT.AND P2, PT, R3, RZ, P1 ;  /* 0x000000ff0300720c */ /* 0x000fe20000f44270 */
[-C--:B0-----:R-:W-:Y:S02]  /*40a0*/  IMAD R8, R129, R4.reuse, RZ ;  /* 0x0000000481087224 */ /* 0x081fe400078e02ff */
[----:B------:R-:W-:-:S04]  /*40b0*/  IMAD.WIDE.U32 R6, R128, R4, R6 ;  /* 0x0000000480067225 */ /* 0x000fc800078e0006 */
[----:B------:R-:W-:-:S04]  /*40c0*/  IMAD R9, R128, R5, R8 ;  /* 0x0000000580097224 */ /* 0x000fc800078e0208 */
[----:B------:R-:W-:Y:S01]  /*40d0*/  IMAD.IADD R137, R7, 0x1, R9 ;  /* 0x0000000107897824 */ /* 0x000fe200078e0209 */
[----:B------:R-:W-:Y:S06]  /*40e0*/  @!P0 BRA `(.L_x_33) ;  /* 0x0000003c00088947 */ /* 0x000fec0003800000 */
[----:B------:R-:W0:Y:S01]  /*40f0*/  LDC.64 R130, c[0x0][0x5b8] ;  /* 0x00016e00ff827b82 */ /* 0x000e220000000a00 */
[----:B------:R-:W-:-:S07]  /*4100*/  ULDC.64 UR4, c[0x0][0x5c0] ;  /* 0x0001700000047ab9 */ /* 0x000fce0000000a00 */
[----:B------:R-:W1:Y:S08]  /*4110*/  LDC.64 R134, c[0x0][0x5b0] ;  /* 0x00016c00ff867b82 */ /* 0x000e700000000a00 */
[----:B------:R-:W2:Y:S01]  /*4120*/  LDC.64 R14, c[0x0][0x5a8] ;  /* 0x00016a00ff0e7b82 */ /* 0x000ea20000000a00 */
[-C--:B0-----:R-:W-:Y:S02]  /*4130*/  IMAD R7, R21, R130.reuse, RZ ;  /* 0x0000008215077224 */ /* 0x081fe400078e02ff */
[----:B------:R-:W-:-:S04]  /*4140*/  IMAD.WIDE.U32 R8, R2, R130, R10 ;  /* 0x0000008202087225 */ /* 0x000fc800078e000a */
[----:B------:R-:W-:Y:S01]  /*4150*/  IMAD R131, R2, R131, R7 ;  /* 0x0000008302837224 */ /* 0x000fe200078e0207 */
[----:B------:R-:W-:Y:S01]  /*4160*/  IADD3 R20, P0, R12, R8, RZ ;  /* 0x000000080c147210 */ /* 0x000fe20007f1e0ff */
[----:B-1----:R-:W-:-:S03]  /*4170*/  IMAD R7, R129, R134, RZ ;  /* 0x0000008681077224 */ /* 0x002fc600078e02ff */
[----:B------:R-:W-:Y:S01]  /*4180*/  IADD3.X R21, R13, R9, R131, P0, !PT ;  /* 0x000000090d157210 */ /* 0x000fe200007fe483 */
[C---:B------:R-:W-:Y:S02]  /*4190*/  IMAD R133, R128.reuse, R135, R7 ;  /* 0x0000008780857224 */ /* 0x040fe400078e0207 */
[----:B------:R-:W-:-:S04]  /*41a0*/  IMAD.WIDE.U32 R8, R128, R134, R20 ;  /* 0x0000008680087225 */ /* 0x000fc800078e0014 */
[----:B------:R-:W-:Y:S01]  /*41b0*/  IMAD.IADD R7, R9, 0x1, R133 ;  /* 0x0000000109077824 */ /* 0x000fe200078e0285 */
[----:B--2---:R-:W-:-:S04]  /*41c0*/  LEA R124, P0, R8, R14, 0x1 ;  /* 0x0000000e087c7211 */ /* 0x004fc800078008ff */
[----:B------:R-:W-:-:S05]  /*41d0*/  LEA.HI.X R125, R8, R15, R7, 0x1, P0 ;  /* 0x0000000f087d7211 */ /* 0x000fca00000f0c07 */
[----:B------:R0:W2:Y:S01]  /*41e0*/  @P2 LDG.E.LTC128B.U16 R19, desc[UR44][R124.64] ;  /* 0x0000002c7c132981 */ /* 0x0000a2000c1e1520 */
[----:B------:R-:W-:Y:S01]  /*41f0*/  IMAD.WIDE.U32 R8, R128, R134, R12 ;  /* 0x0000008680087225 */ /* 0x000fe200078e000c */
[----:B------:R-:W-:Y:S02]  /*4200*/  BSSY B1, `(.L_x_34) ;  /* 0x0000014000017945 */ /* 0x000fe40003800000 */
[----:B------:R-:W-:-:S04]  /*4210*/  IADD3 R126, P0, R10, R8, RZ ;  /* 0x000000080a7e7210 */ /* 0x000fc80007f1e0ff */
[----:B------:R-:W-:Y:S01]  /*4220*/  IADD3.X R127, R11, R133, R9, P0, !PT ;  /* 0x000000850b7f7210 */ /* 0x000fe200007fe409 */
[C---:B0-----:R-:W-:Y:S01]  /*4230*/  IMAD.SHL.U32 R124, R134.reuse, 0x8, RZ ;  /* 0x00000008867c7824 */ /* 0x041fe200078e00ff */
[----:B------:R-:W-:Y:S01]  /*4240*/  SHF.L.U64.HI R125, R134, 0x3, R135 ;  /* 0x00000003867d7819 */ /* 0x000fe20000010287 */
[----:B------:R-:W-:-:S04]  /*4250*/  IMAD.WIDE.U32 R126, R2, R130, R126 ;  /* 0x00000082027e7225 */ /* 0x000fc800078e007e */
[----:B--2---:R-:W-:-:S05]  /*4260*/  HADD2.F32 R8, -RZ, R19.H0_H0 ;  /* 0x20000013ff087230 */ /* 0x004fca0000004100 */
[----:B------:R-:W-:Y:S01]  /*4270*/  FMUL R7, R8, R113 ;  /* 0x0000007108077220 */ /* 0x000fe20000400000 */
[----:B------:R-:W-:-:S03]  /*4280*/  LEA R8, P0, R6, UR4, 0x1 ;  /* 0x0000000406087c11 */ /* 0x000fc6000f8008ff */
[----:B------:R-:W-:Y:S01]  /*4290*/  FFMA R7, R104, R112, R7 ;  /* 0x0000007068077223 */ /* 0x000fe20000000007 */
[----:B------:R-:W-:Y:S02]  /*42a0*/  LEA.HI.X R9, R6, UR5, R137, 0x1, P0 ;  /* 0x0000000506097c11 */ /* 0x000fe400080f0c89 */
[----:B------:R-:W-:Y:S02]  /*42b0*/  ISETP.GT.AND P0, PT, R0, 0x1, PT ;  /* 0x000000010000780c */ /* 0x000fe40003f04270 */
[----:B------:R-:W-:Y:S01]  /*42c0*/  F2FP.F16.F32.PACK_AB R22, RZ, R7 ;  /* 0x00000007ff16723e */ /* 0x000fe200000000ff */
[----:B------:R-:W-:Y:S01]  /*42d0*/  IMAD.IADD R7, R131, 0x1, R127 ;  /* 0x0000000183077824 */ /* 0x000fe200078e027f */
[----:B------:R-:W-:Y:S02]  /*42e0*/  ISETP.GT.AND P3, PT, R3, RZ, P0 ;  /* 0x000000ff0300720c */ /* 0x000fe40000764270 */
[C---:B------:R-:W-:Y:S01]  /*42f0*/  LEA R6, P4, R126.reuse, R14, 0x1 ;  /* 0x0000000e7e067211 */ /* 0x040fe200078808ff */
[----:B------:R0:W-:Y:S03]  /*4300*/  @P2 STG.E.U16 desc[UR44][R8.64], R22 ;  /* 0x0000001608002986 */ /* 0x0001e6000c10152c */
[----:B------:R-:W-:-:S07]  /*4310*/  LEA.HI.X R7, R126, R15, R7, 0x1, P4 ;  /* 0x0000000f7e077211 */ /* 0x000fce00020f0c07 */
[----:B------:R-:W-:Y:S05]  /*4320*/  @!P3 BRA `(.L_x_35) ;  /* 0x000000000004b947 */ /* 0x000fea0003800000 */
[----:B------:R1:W5:Y:S02]  /*4330*/  LDG.E.LTC128B.U16 R19, desc[UR44][R6.64+0x2] ;  /* 0x0000022c06137981 */ /* 0x000364000c1e1520 */
.L_x_35:
[----:B------:R-:W-:Y:S05]  /*4340*/  BSYNC B1 ;  /* 0x0000000000017941 */ /* 0x000fea0003800000 */
.L_x_34:
[----:B0----5:R-:W-:Y:S01]  /*4350*/  HADD2.F32 R22, -RZ, R19.H0_H0 ;  /* 0x20000013ff167230 */ /* 0x021fe20000004100 */
[----:B------:R-:W-:Y:S01]  /*4360*/  ISETP.GT.AND P1, PT, R3, 0x8, P1 ;  /* 0x000000080300780c */ /* 0x000fe20000f24270 */
[----:B------:R-:W-:-:S04]  /*4370*/  IMAD.WIDE.U32 R124, R128, R134, R124 ;  /* 0x00000086807c7225 */ /* 0x000fc800078e007c */
[----:B------:R-:W-:Y:S01]  /*4380*/  FMUL R22, R22, R113 ;  /* 0x0000007116167220 */ /* 0x000fe20000400000 */
[----:B------:R-:W-:Y:S01]  /*4390*/  IMAD.IADD R133, R133, 0x1, R125 ;  /* 0x0000000185857824 */ /* 0x000fe200078e027d */
[----:B------:R-:W-:Y:S02]  /*43a0*/  IADD3 R104, P2, R20, R124, RZ ;  /* 0x0000007c14687210 */ /* 0x000fe40007f5e0ff */
[----:B------:R-:W-:-:S03]  /*43b0*/  FFMA R22, R105, R112, R22 ;  /* 0x0000007069167223 */ /* 0x000fc60000000016 */
[----:B------:R-:W-:Y:S01]  /*43c0*/  IMAD.X R21, R133, 0x1, R21, P2 ;  /* 0x0000000185157824 */ /* 0x000fe200010e0615 */
[C---:B------:R-:W-:Y:S02]  /*43d0*/  LEA R20, P2, R104.reuse, R14, 0x1 ;  /* 0x0000000e68147211 */ /* 0x040fe400078408ff */
[----:B------:R-:W-:Y:S02]  /*43e0*/  F2FP.F16.F32.PACK_AB R22, RZ, R22 ;  /* 0x00000016ff16723e */ /* 0x000fe400000000ff */
[----:B------:R-:W-:-:S03]  /*43f0*/  LEA.HI.X R21, R104, R15, R21, 0x1, P2 ;  /* 0x0000000f68157211 */ /* 0x000fc600010f0c15 */
[----:B------:R0:W-:Y:S04]  /*4400*/  @P3 STG.E.U16 desc[UR44][R8.64+0x2], R22 ;  /* 0x0000021608003986 */ /* 0x0001e8000c10152c */
[----:B------:R-:W2:Y:S01]  /*4410*/  @P1 LDG.E.LTC128B.U16 R19, desc[UR44][R20.64] ;  /* 0x0000002c14131981 */ /* 0x000ea2000c1e1520 */
[----:B------:R-:W-:Y:S01]  /*4420*/  IADD3 R12, P2, P3, R10, R124, R12 ;  /* 0x0000007c0a0c7210 */ /* 0x000fe20007b5e00c */
[----:B------:R-:W-:Y:S01]  /*4430*/  BSSY B1, `(.L_x_36) ;  /* 0x0000011000017945 */ /* 0x000fe20003800000 */
[----:B------:R-:W-:Y:S02]  /*4440*/  SHF.L.U64.HI R5, R4, 0x4, R5 ;  /* 0x0000000404057819 */ /* 0x000fe40000010205 */
[----:B------:R-:W-:Y:S02]  /*4450*/  IADD3.X R13, R11, R133, R13, P2, P3 ;  /* 0x000000850b0d7210 */ /* 0x000fe400017e640d */
[----:B------:R-:W-:Y:S01]  /*4460*/  ISETP.GT.AND P0, PT, R3, 0x8, P0 ;  /* 0x000000080300780c */ /* 0x000fe20000704270 */
[----:B------:R-:W-:-:S04]  /*4470*/  IMAD.WIDE.U32 R12, R2, R130, R12 ;  /* 0x00000082020c7225 */ /* 0x000fc800078e000c */
[----:B------:R-:W-:Y:S02]  /*4480*/  IMAD.IADD R2, R131, 0x1, R13 ;  /* 0x0000000183027824 */ /* 0x000fe400078e020d */
[----:B--2---:R-:W-:-:S05]  /*4490*/  HADD2.F32 R10, -RZ, R19.H0_H0 ;  /* 0x20000013ff0a7230 */ /* 0x004fca0000004100 */
[----:B------:R-:W-:Y:S01]  /*44a0*/  FMUL R11, R10, R113 ;  /* 0x000000710a0b7220 */ /* 0x000fe20000400000 */
[----:B------:R-:W-:Y:S02]  /*44b0*/  LEA R10, P2, R4, R8, 0x4 ;  /* 0x00000008040a7211 */ /* 0x000fe400078420ff */
[----:B------:R-:W-:Y:S01]  /*44c0*/  LEA R4, P3, R12, R14, 0x1 ;  /* 0x0000000e0c047211 */ /* 0x000fe200078608ff */
[----:B------:R-:W-:-:S05]  /*44d0*/  FFMA R11, R106, R112, R11 ;  /* 0x000000706a0b7223 */ /* 0x000fca000000000b */
[----:B------:R-:W-:Y:S01]  /*44e0*/  F2FP.F16.F32.PACK_AB R13, RZ, R11 ;  /* 0x0000000bff0d723e */ /* 0x000fe200000000ff */
[----:B------:R-:W-:Y:S01]  /*44f0*/  IMAD.X R11, R5, 0x1, R9, P2 ;  /* 0x00000001050b7824 */ /* 0x000fe200010e0609 */
[----:B------:R-:W-:-:S04]  /*4500*/  LEA.HI.X R5, R12, R15, R2, 0x1, P3 ;  /* 0x0000000f0c057211 */ /* 0x000fc800018f0c02 */
[----:B------:R0:W-:Y:S01]  /*4510*/  @P1 STG.E.U16 desc[UR44][R10.64], R13 ;  /* 0x0000000d0a001986 */ /* 0x0001e2000c10152c */
[----:B------:R-:W-:Y:S05]  /*4520*/  @!P0 BRA `(.L_x_37) ;  /* 0x0000000000048947 */ /* 0x000fea0003800000 */
[----:B------:R2:W5:Y:S02]  /*4530*/  LDG.E.LTC128B.U16 R19, desc[UR44][R4.64+0x2] ;  /* 0x0000022c04137981 */ /* 0x000564000c1e1520 */
.L_x_37:
[----:B------:R-:W-:Y:S05]  /*4540*/  BSYNC B1 ;  /* 0x0000000000017941 */ /* 0x000fea0003800000 */
.L_x_36:
[----:B-----5:R-:W-:Y:S01]  /*4550*/  HADD2.F32 R2, -RZ, R19.H0_H0 ;  /* 0x20000013ff027230 */ /* 0x020fe20000004100 */
[----:B------:R-:W-:Y:S01]  /*4560*/  ISETP.GT.AND P1, PT, R0, 0x8, PT ;  /* 0x000000080000780c */ /* 0x000fe20003f24270 */
[----:B------:R-:W-:Y:S03]  /*4570*/  BSSY B1, `(.L_x_38) ;  /* 0x0000008000017945 */ /* 0x000fe60003800000 */
[----:B------:R-:W-:Y:S01]  /*4580*/  FMUL R2, R2, R113 ;  /* 0x0000007102027220 */ /* 0x000fe20000400000 */
[----:B------:R-:W-:-:S03]  /*4590*/  ISETP.GT.AND P2, PT, R3, RZ, P1 ;  /* 0x000000ff0300720c */ /* 0x000fc60000f44270 */
[----:B------:R-:W-:-:S05]  /*45a0*/  FFMA R2, R107, R112, R2 ;  /* 0x000000706b027223 */ /* 0x000fca0000000002 */
[----:B------:R-:W-:-:S05]  /*45b0*/  F2FP.F16.F32.PACK_AB R2, RZ, R2 ;  /* 0x00000002ff02723e */ /* 0x000fca00000000ff */
[----:B------:R3:W-:Y:S01]  /*45c0*/  @P0 STG.E.U16 desc[UR44][R10.64+0x2], R2 ;  /* 0x000002020a000986 */ /* 0x0007e2000c10152c */
[----:B------:R-:W-:Y:S05]  /*45d0*/  @!P2 BRA `(.L_x_39) ;  /* 0x000000000004a947 */ /* 0x000fea0003800000 */
[----:B------:R4:W5:Y:S02]  /*45e0*/  LDG.E.LTC128B.U16 R19, desc[UR44][R6.64+0x10] ;  /* 0x0000102c06137981 */ /* 0x000964000c1e1520 */
.L_x_39:
[----:B------:R-:W-:Y:S05]  /*45f0*/  BSYNC B1 ;  /* 0x0000000000017941 */ /* 0x000fea0003800000 */
.L_x_38:
[----:B---3-5:R-:W-:Y:S01]  /*4600*/  HADD2.F32 R2, -RZ, R19.H0_H0 ;  /* 0x20000013ff027230 */ /* 0x028fe20000004100 */
[----:B------:R-:W-:Y:S01]  /*4610*/  ISETP.GT.AND P0, PT, R0, 0x9, PT ;  /* 0x000000090000780c */ /* 0x000fe20003f04270 */
[----:B------:R-:W-:Y:S03]  /*4620*/  BSSY B1, `(.L_x_40) ;  /* 0x0000008000017945 */ /* 0x000fe60003800000 */
[----:B0-----:R-:W-:Y:S01]  /*4630*/  FMUL R13, R2, R113 ;  /* 0x00000071020d7220 */ /* 0x001fe20000400000 */
[----:B------:R-:W-:-:S03]  /*4640*/  ISETP.GT.AND P3, PT, R3, RZ, P0 ;  /* 0x000000ff0300720c */ /* 0x000fc60000764270 */
[----:B------:R-:W-:-:S05]  /*4650*/  FFMA R13, R108, R112, R13 ;  /* 0x000000706c0d7223 */ /* 0x000fca000000000d */
[----:B------:R-:W-:-:S05]  /*4660*/  F2FP.F16.F32.PACK_AB R13, RZ, R13 ;  /* 0x0000000dff0d723e */ /* 0x000fca00000000ff */
[----:B------:R0:W-:Y:S01]  /*4670*/  @P2 STG.E.U16 desc[UR44][R8.64+0x10], R13 ;  /* 0x0000100d08002986 */ /* 0x0001e2000c10152c */
[----:B------:R-:W-:Y:S05]  /*4680*/  @!P3 BRA `(.L_x_41) ;  /* 0x000000000004b947 */ /* 0x000fea0003800000 */
[----:B------:R3:W5:Y:S02]  /*4690*/  LDG.E.LTC128B.U16 R19, desc[UR44][R6.64+0x12] ;  /* 0x0000122c06137981 */ /* 0x000764000c1e1520 */
.L_x_41:
[----:B------:R-:W-:Y:S05]  /*46a0*/  BSYNC B1 ;  /* 0x0000000000017941 */ /* 0x000fea0003800000 */
.L_x_40:
[----:B-----5:R-:W-:Y:S01]  /*46b0*/  HADD2.F32 R2, -RZ, R19.H0_H0 ;  /* 0x20000013ff027230 */ /* 0x020fe20000004100 */
[----:B------:R-:W-:Y:S01]  /*46c0*/  ISETP.GT.AND P1, PT, R3, 0x8, P1 ;  /* 0x000000080300780c */ /* 0x000fe20000f24270 */
[----:B------:R-:W-:Y:S03]  /*46d0*/  BSSY B1, `(.L_x_42) ;  /* 0x0000007000017945 */ /* 0x000fe60003800000 */
[----:B------:R-:W-:-:S04]  /*46e0*/  FMUL R2, R2, R113 ;  /* 0x0000007102027220 */ /* 0x000fc80000400000 */
[----:B------:R-:W-:-:S05]  /*46f0*/  FFMA R2, R109, R112, R2 ;  /* 0x000000706d027223 */ /* 0x000fca0000000002 */
[----:B------:R-:W-:-:S05]  /*4700*/  F2FP.F16.F32.PACK_AB R2, RZ, R2 ;  /* 0x00000002ff02723e */ /* 0x000fca00000000ff */
[----:B------:R0:W-:Y:S01]  /*4710*/  @P3 STG.E.U16 desc[UR44][R8.64+0x12], R2 ;  /* 0x0000120208003986 */ /* 0x0001e2000c10152c */
[----:B------:R-:W-:Y:S05]  /*4720*/  @!P1 BRA `(.L_x_43) ;  /* 0x0000000000049947 */ /* 0x000fea0003800000 */
[----:B------:R0:W5:Y:S02]  /*4730*/  LDG.E.LTC128B.U16 R19, desc[UR44][R4.64+0x10] ;  /* 0x0000102c04137981 */ /* 0x000164000c1e1520 */
.L_x_43:
[----:B------:R-:W-:Y:S05]  /*4740*/  BSYNC B1 ;  /* 0x0000000000017941 */ /* 0x000fea0003800000 */
.L_x_42:
[----:B0----5:R-:W-:Y:S01]  /*4750*/  HADD2.F32 R2, -RZ, R19.H0_H0 ;  /* 0x20000013ff027230 */ /* 0x021fe20000004100 */
        /* <DEDUP_REMOVED lines=8> */
.L_x_45:
[----:B------:R-:W-:Y:S05]  /*47e0*/  BSYNC B1 ;  /* 0x0000000000017941 */ /* 0x000fea0003800000 */
.L_x_44:
        /* <DEDUP_REMOVED lines=10> */
.L_x_47:
[----:B------:R-:W-:Y:S05]  /*4890*/  BSYNC B1 ;  /* 0x0000000000017941 */ /* 0x000fea0003800000 */
.L_x_46:
[----:B0----5:R-:W-:Y:S01]  /*48a0*/  HADD2.F32 R2, -RZ, R19.H0_H0 ;  /* 0x20000013ff027230 */ /* 0x021fe20000004100 */
        /* <DEDUP_REMOVED lines=9> */
.L_x_49:
[----:B------:R-:W-:Y:S05]  /*4940*/  BSYNC B1 ;  /* 0x0000000000017941 */ /* 0x000fea0003800000 */
.L_x_48:
        /* <DEDUP_REMOVED lines=9> */
.L_x_51:
[----:B------:R-:W-:Y:S05]  /*49e0*/  BSYNC B1 ;  /* 0x0000000000017941 */ /* 0x000fea0003800000 */
.L_x_50:
        /* <DEDUP_REMOVED lines=9> */
.L_x_53:
[----:B------:R-:W-:Y:S05]  /*4a80*/  BSYNC B1 ;  /* 0x0000000000017941 */ /* 0x000fea0003800000 */
.L_x_52:
        /* <DEDUP_REMOVED lines=10> */
.L_x_55:
[----:B------:R-:W-:Y:S05]  /*4b30*/  BSYNC B1 ;  /* 0x0000000000017941 */ /* 0x000fea0003800000 */
.L_x_54:
        /* <DEDUP_REMOVED lines=10> */
.L_x_57:
[----:B------:R-:W-:Y:S05]  /*4be0*/  BSYNC B1 ;  /* 0x0000000000017941 */ /* 0x000fea0003800000 */
.L_x_56:
        /* <DEDUP_REMOVED lines=9> */
.L_x_59:
[----:B------:R-:W-:Y:S05]  /*4c80*/  BSYNC B1 ;  /* 0x0000000000017941 */ /* 0x000fea0003800000 */
.L_x_58:
        /* <DEDUP_REMOVED lines=9> */
.L_x_61:
[----:B------:R-:W-:Y:S05]  /*4d20*/  BSYNC B1 ;  /* 0x0000000000017941 */ /* 0x000fea0003800000 */
.L_x_60:
        /* <DEDUP_REMOVED lines=10> */
.L_x_63:
[----:B------:R-:W-:Y:S05]  /*4dd0*/  BSYNC B1 ;  /* 0x0000000000017941 */ /* 0x000fea0003800000 */
.L_x_62:
        /* <DEDUP_REMOVED lines=10> */
.L_x_65:
[----:B------:R-:W-:Y:S05]  /*4e80*/  BSYNC B1 ;  /* 0x0000000000017941 */ /* 0x000fea0003800000 */
.L_x_64:
        /* <DEDUP_REMOVED lines=9> */
.L_x_67:
[----:B------:R-:W-:Y:S05]  /*4f20*/  BSYNC B1 ;  /* 0x0000000000017941 */ /* 0x000fea0003800000 */
.L_x_66:
        /* <DEDUP_REMOVED lines=9> */
.L_x_69:
[----:B------:R-:W-:Y:S05]  /*4fc0*/  BSYNC B1 ;  /* 0x0000000000017941 */ /* 0x000fea0003800000 */
.L_x_68:
        /* <DEDUP_REMOVED lines=10> */
.L_x_71:
[----:B------:R-:W-:Y:S05]  /*5070*/  BSYNC B1 ;  /* 0x0000000000017941 */ /* 0x000fea0003800000 */
.L_x_70:
        /* <DEDUP_REMOVED lines=10> */
.L_x_73:
[----:B------:R-:W-:Y:S05]  /*5120*/  BSYNC B1 ;  /* 0x0000000000017941 */ /* 0x000fea0003800000 */
.L_x_72:
        /* <DEDUP_REMOVED lines=9> */
.L_x_75:
[----:B------:R-:W-:Y:S05]  /*51c0*/  BSYNC B1 ;  /* 0x0000000000017941 */ /* 0x000fea0003800000 */
.L_x_74:
        /* <DEDUP_REMOVED lines=9> */
.L_x_77:
[----:B------:R-:W-:Y:S05]  /*5260*/  BSYNC B1 ;  /* 0x0000000000017941 */ /* 0x000fea0003800000 */
.L_x_76:
        /* <DEDUP_REMOVED lines=10> */
.L_x_79:
[----:B------:R-:W-:Y:S05]  /*5310*/  BSYNC B1 ;  /* 0x0000000000017941 */ /* 0x000fea0003800000 */
.L_x_78:
        /* <DEDUP_REMOVED lines=10> */
.L_x_81:
[----:B------:R-:W-:Y:S05]  /*53c0*/  BSYNC B1 ;  /* 0x0000000000017941 */ /* 0x000fea0003800000 */
.L_x_80:
        /* <DEDUP_REMOVED lines=9> */
.L_x_83:
[----:B------:R-:W-:Y:S05]  /*5460*/  BSYNC B1 ;  /* 0x0000000000017941 */ /* 0x000fea0003800000 */
.L_x_82:
        /* <DEDUP_REMOVED lines=9> */
.L_x_85:
[----:B------:R-:W-:Y:S05]  /*5500*/  BSYNC B1 ;  /* 0x0000000000017941 */ /* 0x000fea0003800000 */
.L_x_84:
        /* <DEDUP_REMOVED lines=10> */
.L_x_87:
[----:B------:R-:W-:Y:S05]  /*55b0*/  BSYNC B1 ;  /* 0x0000000000017941 */ /* 0x000fea0003800000 */
.L_x_86:
        /* <DEDUP_REMOVED lines=10> */
.L_x_89:
[----:B------:R-:W-:Y:S05]  /*5660*/  BSYNC B1 ;  /* 0x0000000000017941 */ /* 0x000fea0003800000 */
.L_x_88:
        /* <DEDUP_REMOVED lines=9> */
.L_x_91:
[----:B------:R-:W-:Y:S05]  /*5700*/  BSYNC B1 ;  /* 0x0000000000017941 */ /* 0x000fea0003800000 */
.L_x_90:
        /* <DEDUP_REMOVED lines=9> */
.L_x_93:
[----:B------:R-:W-:Y:S05]  /*57a0*/  BSYNC B1 ;  /* 0x0000000000017941 */ /* 0x000fea0003800000 */
.L_x_92:
        /* <DEDUP_REMOVED lines=10> */
.L_x_95:
[----:B------:R-:W-:Y:S05]  /*5850*/  BSYNC B1 ;  /* 0x0000000000017941 */ /* 0x000fea0003800000 */
.L_x_94:
        /* <DEDUP_REMOVED lines=10> */
.L_x_97:
[----:B------:R-:W-:Y:S05]  /*5900*/  BSYNC B1 ;  /* 0x0000000000017941 */ /* 0x000fea0003800000 */
.L_x_96:
        /* <DEDUP_REMOVED lines=9> */
.L_x_99:
[----:B------:R-:W-:Y:S05]  /*59a0*/  BSYNC B1 ;  /* 0x0000000000017941 */ /* 0x000fea0003800000 */
.L_x_98:
        /* <DEDUP_REMOVED lines=9> */
.L_x_101:
[----:B------:R-:W-:Y:S05]  /*5a40*/  BSYNC B1 ;  /* 0x0000000000017941 */ /* 0x000fea0003800000 */
.L_x_100:
        /* <DEDUP_REMOVED lines=10> */
.L_x_103:
[----:B------:R-:W-:Y:S05]  /*5af0*/  BSYNC B1 ;  /* 0x0000000000017941 */ /* 0x000fea0003800000 */
.L_x_102:
        /* <DEDUP_REMOVED lines=10> */
.L_x_105:
[----:B------:R-:W-:Y:S05]  /*5ba0*/  BSYNC B1 ;  /* 0x0000000000017941 */ /* 0x000fea0003800000 */
.L_x_104:
        /* <DEDUP_REMOVED lines=9> */
.L_x_107:
[----:B------:R-:W-:Y:S05]  /*5c40*/  BSYNC B1 ;  /* 0x0000000000017941 */ /* 0x000fea0003800000 */
.L_x_106:
        /* <DEDUP_REMOVED lines=9> */
.L_x_109:
[----:B------:R-:W-:Y:S05]  /*5ce0*/  BSYNC B1 ;  /* 0x0000000000017941 */ /* 0x000fea0003800000 */
.L_x_108:
        /* <DEDUP_REMOVED lines=10> */
.L_x_111:
[----:B------:R-:W-:Y:S05]  /*5d90*/  BSYNC B1 ;  /* 0x0000000000017941 */ /* 0x000fea0003800000 */
.L_x_110:
        /* <DEDUP_REMOVED lines=10> */
.L_x_113:
[----:B------:R-:W-:Y:S05]  /*5e40*/  BSYNC B1 ;  /* 0x0000000000017941 */ /* 0x000fea0003800000 */
.L_x_112:
        /* <DEDUP_REMOVED lines=9> */
.L_x_115:
[----:B------:R-:W-:Y:S05]  /*5ee0*/  BSYNC B1 ;  /* 0x0000000000017941 */ /* 0x000fea0003800000 */
.L_x_114:
        /* <DEDUP_REMOVED lines=9> */
.L_x_117:
[----:B------:R-:W-:Y:S05]  /*5f80*/  BSYNC B1 ;  /* 0x0000000000017941 */ /* 0x000fea0003800000 */
.L_x_116:
        /* <DEDUP_REMOVED lines=10> */
.L_x_119:
[----:B------:R-:W-:Y:S05]  /*6030*/  BSYNC B1 ;  /* 0x0000000000017941 */ /* 0x000fea0003800000 */
.L_x_118:
        /* <DEDUP_REMOVED lines=10> */
.L_x_121:
[----:B------:R-:W-:Y:S05]  /*60e0*/  BSYNC B1 ;  /* 0x0000000000017941 */ /* 0x000fea0003800000 */
.L_x_120:
        /* <DEDUP_REMOVED lines=9> */
.L_x_123:
[----:B------:R-:W-:Y:S05]  /*6180*/  BSYNC B1 ;  /* 0x0000000000017941 */ /* 0x000fea0003800000 */
.L_x_122:
        /* <DEDUP_REMOVED lines=9> */
.L_x_125:
[----:B------:R-:W-:Y:S05]  /*6220*/  BSYNC B1 ;  /* 0x0000000000017941 */ /* 0x000fea0003800000 */
.L_x_124:
        /* <DEDUP_REMOVED lines=10> */
.L_x_127:
[----:B------:R-:W-:Y:S05]  /*62d0*/  BSYNC B1 ;  /* 0x0000000000017941 */ /* 0x000fea0003800000 */
.L_x_126:
        /* <DEDUP_REMOVED lines=10> */
.L_x_129:
[----:B------:R-:W-:Y:S05]  /*6380*/  BSYNC B1 ;  /* 0x0000000000017941 */ /* 0x000fea0003800000 */
.L_x_128:
        /* <DEDUP_REMOVED lines=9> */
.L_x_131:
[----:B------:R-:W-:Y:S05]  /*6420*/  BSYNC B1 ;  /* 0x0000000000017941 */ /* 0x000fea0003800000 */
.L_x_130:
        /* <DEDUP_REMOVED lines=9> */
.L_x_133:
[----:B------:R-:W-:Y:S05]  /*64c0*/  BSYNC B1 ;  /* 0x0000000000017941 */ /* 0x000fea0003800000 */
.L_x_132:
        /* <DEDUP_REMOVED lines=10> */
.L_x_135:
[----:B------:R-:W-:Y:S05]  /*6570*/  BSYNC B1 ;  /* 0x0000000000017941 */ /* 0x000fea0003800000 */
.L_x_134:
        /* <DEDUP_REMOVED lines=10> */
.L_x_137:
[----:B------:R-:W-:Y:S05]  /*6620*/  BSYNC B1 ;  /* 0x0000000000017941 */ /* 0x000fea0003800000 */
.L_x_136:
        /* <DEDUP_REMOVED lines=9> */
.L_x_139:
[----:B------:R-:W-:Y:S05]  /*66c0*/  BSYNC B1 ;  /* 0x0000000000017941 */ /* 0x000fea0003800000 */
.L_x_138:
        /* <DEDUP_REMOVED lines=9> */
.L_x_141:
[----:B------:R-:W-:Y:S05]  /*6760*/  BSYNC B1 ;  /* 0x0000000000017941 */ /* 0x000fea0003800000 */
.L_x_140:
        /* <DEDUP_REMOVED lines=10> */
.L_x_143:
[----:B------:R-:W-:Y:S05]  /*6810*/  BSYNC B1 ;  /* 0x0000000000017941 */ /* 0x000fea0003800000 */
.L_x_142:
        /* <DEDUP_REMOVED lines=10> */
.L_x_145:
[----:B------:R-:W-:Y:S05]  /*68c0*/  BSYNC B1 ;  /* 0x0000000000017941 */ /* 0x000fea0003800000 */
.L_x_144:
        /* <DEDUP_REMOVED lines=9> */
.L_x_147:
[----:B------:R-:W-:Y:S05]  /*6960*/  BSYNC B1 ;  /* 0x0000000000017941 */ /* 0x000fea0003800000 */
.L_x_146:
        /* <DEDUP_REMOVED lines=9> */
.L_x_149:
[----:B------:R-:W-:Y:S05]  /*6a00*/  BSYNC B1 ;  /* 0x0000000000017941 */ /* 0x000fea0003800000 */
.L_x_148:
        /* <DEDUP_REMOVED lines=10> */
.L_x_151:
[----:B------:R-:W-:Y:S05]  /*6ab0*/  BSYNC B1 ;  /* 0x0000000000017941 */ /* 0x000fea0003800000 */
.L_x_150:
        /* <DEDUP_REMOVED lines=10> */
.L_x_153:
[----:B------:R-:W-:Y:S05]  /*6b60*/  BSYNC B1 ;  /* 0x0000000000017941 */ /* 0x000fea0003800000 */
.L_x_152:
        /* <DEDUP_REMOVED lines=9> */
.L_x_155:
[----:B------:R-:W-:Y:S05]  /*6c00*/  BSYNC B1 ;  /* 0x0000000000017941 */ /* 0x000fea0003800000 */
.L_x_154:
        /* <DEDUP_REMOVED lines=9> */
.L_x_157:
[----:B------:R-:W-:Y:S05]  /*6ca0*/  BSYNC B1 ;  /* 0x0000000000017941 */ /* 0x000fea0003800000 */
.L_x_156:
        /* <DEDUP_REMOVED lines=10> */
.L_x_159:
[----:B------:R-:W-:Y:S05]  /*6d50*/  BSYNC B1 ;  /* 0x0000000000017941 */ /* 0x000fea0003800000 */
.L_x_158:
        /* <DEDUP_REMOVED lines=10> */
.L_x_161:
[----:B------:R-:W-:Y:S05]  /*6e00*/  BSYNC B1 ;  /* 0x0000000000017941 */ /* 0x000fea0003800000 */
.L_x_160:
        /* <DEDUP_REMOVED lines=9> */
.L_x_163:
[----:B------:R-:W-:Y:S05]  /*6ea0*/  BSYNC B1 ;  /* 0x0000000000017941 */ /* 0x000fea0003800000 */
.L_x_162:
        /* <DEDUP_REMOVED lines=9> */
.L_x_165:
[----:B------:R-:W-:Y:S05]  /*6f40*/  BSYNC B1 ;  /* 0x0000000000017941 */ /* 0x000fea0003800000 */
.L_x_164:
        /* <DEDUP_REMOVED lines=10> */
.L_x_167:
[----:B------:R-:W-:Y:S05]  /*6ff0*/  BSYNC B1 ;  /* 0x0000000000017941 */ /* 0x000fea0003800000 */
.L_x_166:
        /* <DEDUP_REMOVED lines=10> */
.L_x_169:
[----:B------:R-:W-:Y:S05]  /*70a0*/  BSYNC B1 ;  /* 0x0000000000017941 */ /* 0x000fea0003800000 */
.L_x_168:
        /* <DEDUP_REMOVED lines=9> */
.L_x_171:
[----:B------:R-:W-:Y:S05]  /*7140*/  BSYNC B1 ;  /* 0x0000000000017941 */ /* 0x000fea0003800000 */
.L_x_170:
        /* <DEDUP_REMOVED lines=9> */
.L_x_173:
[----:B------:R-:W-:Y:S05]  /*71e0*/  BSYNC B1 ;  /* 0x0000000000017941 */ /* 0x000fea0003800000 */
.L_x_172:
        /* <DEDUP_REMOVED lines=10> */
.L_x_175:
[----:B------:R-:W-:Y:S05]  /*7290*/  BSYNC B1 ;  /* 0x0000000000017941 */ /* 0x000fea0003800000 */
.L_x_174:
        /* <DEDUP_REMOVED lines=10> */
.L_x_177:
[----:B------:R-:W-:Y:S05]  /*7340*/  BSYNC B1 ;  /* 0x0000000000017941 */ /* 0x000fea0003800000 */
.L_x_176:
        /* <DEDUP_REMOVED lines=9> */
.L_x_179:
[----:B------:R-:W-:Y:S05]  /*73e0*/  BSYNC B1 ;  /* 0x0000000000017941 */ /* 0x000fea0003800000 */
.L_x_178:
        /* <DEDUP_REMOVED lines=9> */
.L_x_181:
[----:B------:R-:W-:Y:S05]  /*7480*/  BSYNC B1 ;  /* 0x0000000000017941 */ /* 0x000fea0003800000 */
.L_x_180:
        /* <DEDUP_REMOVED lines=10> */
.L_x_183:
[----:B------:R-:W-:Y:S05]  /*7530*/  BSYNC B1 ;  /* 0x0000000000017941 */ /* 0x000fea0003800000 */
.L_x_182:
        /* <DEDUP_REMOVED lines=10> */
.L_x_185:
[----:B------:R-:W-:Y:S05]  /*75e0*/  BSYNC B1 ;  /* 0x0000000000017941 */ /* 0x000fea0003800000 */
.L_x_184:
        /* <DEDUP_REMOVED lines=9> */
.L_x_187:
[----:B------:R-:W-:Y:S05]  /*7680*/  BSYNC B1 ;  /* 0x0000000000017941 */ /* 0x000fea0003800000 */
.L_x_186:
        /* <DEDUP_REMOVED lines=9> */
.L_x_189:
[----:B------:R-:W-:Y:S05]  /*7720*/  BSYNC B1 ;  /* 0x0000000000017941 */ /* 0x000fea0003800000 */
.L_x_188:
        /* <DEDUP_REMOVED lines=10> */
.L_x_191:
[----:B------:R-:W-:Y:S05]  /*77d0*/  BSYNC B1 ;  /* 0x0000000000017941 */ /* 0x000fea0003800000 */
.L_x_190:
        /* <DEDUP_REMOVED lines=10> */
.L_x_193:
[----:B------:R-:W-:Y:S05]  /*7880*/  BSYNC B1 ;  /* 0x0000000000017941 */ /* 0x000fea0003800000 */
.L_x_192:
        /* <DEDUP_REMOVED lines=9> */
.L_x_195:
[----:B------:R-:W-:Y:S05]  /*7920*/  BSYNC B1 ;  /* 0x0000000000017941 */ /* 0x000fea0003800000 */
.L_x_194:
        /* <DEDUP_REMOVED lines=9> */
.L_x_197:
[----:B------:R-:W-:Y:S05]  /*79c0*/  BSYNC B1 ;  /* 0x0000000000017941 */ /* 0x000fea0003800000 */
.L_x_196:
        /* <DEDUP_REMOVED lines=10> */
.L_x_199:
[----:B------:R-:W-:Y:S05]  /*7a70*/  BSYNC B1 ;  /* 0x0000000000017941 */ /* 0x000fea0003800000 */
.L_x_198:
        /* <DEDUP_REMOVED lines=10> */
.L_x_201:
[----:B------:R-:W-:Y:S05]  /*7b20*/  BSYNC B1 ;  /* 0x0000000000017941 */ /* 0x000fea0003800000 */
.L_x_200:
        /* <DEDUP_REMOVED lines=9> */
.L_x_203:
[----:B------:R-:W-:Y:S05]  /*7bc0*/  BSYNC B1 ;  /* 0x0000000000017941 */ /* 0x000fea0003800000 */
.L_x_202:
[----:B0----5:R-:W-:Y:S01]  /*7bd0*/  HADD2.F32 R0, -RZ, R19.H0_H0 ;  /* 0x20000013ff007230 */ /* 0x021fe20000004100 */
[----:B------:R-:W-:Y:S01]  /*7be0*/  ISETP.GT.AND P0, PT, R3, 0x8, P0 ;  /* 0x000000080300780c */ /* 0x000fe20000704270 */
[----:B-1-34-:R-:W-:Y:S01]  /*7bf0*/  @P1 IMAD.MOV.U32 R6, RZ, RZ, R10 ;  /* 0x000000ffff061224 */ /* 0x01afe200078e000a */
[----:B------:R-:W-:Y:S02]  /*7c00*/  BSSY B1, `(.L_x_204) ;  /* 0x0000009000017945 */ /* 0x000fe40003800000 */
[----:B------:R-:W-:-:S04]  /*7c10*/  FMUL R7, R0, R113 ;  /* 0x0000007100077220 */ /* 0x000fc80000400000 */
[----:B------:R-:W-:-:S05]  /*7c20*/  FFMA R7, R30, R112, R7 ;  /* 0x000000701e077223 */ /* 0x000fca0000000007 */
[----:B------:R-:W-:-:S04]  /*7c30*/  F2FP.F16.F32.PACK_AB R7, RZ, R7 ;  /* 0x00000007ff07723e */ /* 0x000fc800000000ff */
[----:B------:R-:W-:Y:S01]  /*7c40*/  PRMT R0, R7, 0x7610, R0 ;  /* 0x0000761007007816 */ /* 0x000fe20000000000 */
[----:B------:R-:W-:-:S05]  /*7c50*/  @P1 IMAD.MOV.U32 R7, RZ, RZ, R11 ;  /* 0x000000ffff071224 */ /* 0x000fca00078e000b */
[----:B------:R0:W-:Y:S01]  /*7c60*/  @P1 STG.E.U16 desc[UR44][R6.64+0x150], R0 ;  /* 0x0001500006001986 */ /* 0x0001e2000c10152c */
[----:B------:R-:W-:Y:S05]  /*7c70*/  @!P0 BRA `(.L_x_205) ;  /* 0x0000000000048947 */ /* 0x000fea0003800000 */
[----:B------:R1:W5:Y:S02]  /*7c80*/  LDG.E.LTC128B.U16 R19, desc[UR44][R4.64+0x152] ;  /* 0x0001522c04137981 */ /* 0x000364000c1e1520 */
.L_x_205:
[----:B------:R-:W-:Y:S05]  /*7c90*/  BSYNC B1 ;  /* 0x0000000000017941 */ /* 0x000fea0003800000 */
.L_x_204:
[----:B------:R-:W-:Y:S05]  /*7ca0*/  @!P0 BRA `(.L_x_206) ;  /* 0x0000001c00c08947 */ /* 0x000fea0003800000 */
[----:B0----5:R-:W-:-:S05]  /*7cb0*/  HADD2.F32 R0, -RZ, R19.H0_H0 ;  /* 0x20000013ff007230 */ /* 0x021fca0000004100 */
[----:B------:R-:W-:-:S04]  /*7cc0*/  FMUL R0, R0, R113 ;  /* 0x0000007100007220 */ /* 0x000fc80000400000 */
[----:B------:R-:W-:-:S05]  /*7cd0*/  FFMA R0, R31, R112, R0 ;  /* 0x000000701f007223 */ /* 0x000fca0000000000 */
[----:B------:R-:W-:-:S05]  /*7ce0*/  F2FP.F16.F32.PACK_AB R0, RZ, R0 ;  /* 0x00000000ff00723e */ /* 0x000fca00000000ff */
[----:B------:R3:W-:Y:S01]  /*7cf0*/  STG.E.U16 desc[UR44][R10.64+0x152], R0 ;  /* 0x000152000a007986 */ /* 0x0007e2000c10152c */
[----:B------:R-:W-:Y:S05]  /*7d00*/  BRA `(.L_x_206) ;  /* 0x0000001c00a87947 */ /* 0x000fea0003800000 */
.L_x_33:
[----:B------:R-:W-:Y:S01]  /*7d10*/  ULDC.64 UR4, c[0x0][0x5c0] ;  /* 0x0001700000047ab9 */ /* 0x000fe20000000a00 */
[----:B------:R-:W-:Y:S01]  /*7d20*/  ISETP.GT.AND P3, PT, R0, 0x1, PT ;  /* 0x000000010000780c */ /* 0x000fe20003f64270 */
[-C--:B------:R-:W-:Y:S01]  /*7d30*/  FMUL R104, R104, R112.reuse ;  /* 0x0000007068687220 */ /* 0x080fe20000400000 */
[----:B------:R-:W-:Y:S01]  /*7d40*/  LEA R8, P0, R6, UR4, 0x1 ;  /* 0x0000000406087c11 */ /* 0x000fe2000f8008ff */
[-C--:B------:R-:W-:Y:S01]  /*7d50*/  FMUL R105, R105, R112.reuse ;  /* 0x0000007069697220 */ /* 0x080fe20000400000 */
[----:B------:R-:W-:Y:S01]  /*7d60*/  SHF.L.U64.HI R5, R4, 0x4, R5 ;  /* 0x0000000404057819 */ /* 0x000fe20000010205 */
[-C--:B------:R-:W-:Y:S01]  /*7d70*/  FMUL R106, R106, R112.reuse ;  /* 0x000000706a6a7220 */ /* 0x080fe20000400000 */
[----:B------:R-:W-:Y:S01]  /*7d80*/  LEA.HI.X R9, R6, UR5, R137, 0x1, P0 ;  /* 0x0000000506097c11 */ /* 0x000fe200080f0c89 */
[-C--:B------:R-:W-:Y:S01]  /*7d90*/  FMUL R107, R107, R112.reuse ;  /* 0x000000706b6b7220 */ /* 0x080fe20000400000 */
[----:B------:R-:W-:Y:S01]  /*7da0*/  ISETP.GT.AND P0, PT, R3, RZ, P3 ;  /* 0x000000ff0300720c */ /* 0x000fe20001f04270 */
[----:B------:R-:W-:Y:S01]  /*7db0*/  FMUL R108, R108, R112 ;  /* 0x000000706c6c7220 */ /* 0x000fe20000400000 */
[----:B------:R-:W-:Y:S01]  /*7dc0*/  F2FP.F16.F32.PACK_AB R104, RZ, R104 ;  /* 0x00000068ff68723e */ /* 0x000fe200000000ff */
[-C--:B------:R-:W-:Y:S01]  /*7dd0*/  FMUL R109, R109, R112.reuse ;  /* 0x000000706d6d7220 */ /* 0x080fe20000400000 */
[----:B------:R-:W-:Y:S01]  /*7de0*/  F2FP.F16.F32.PACK_AB R105, RZ, R105 ;  /* 0x00000069ff69723e */ /* 0x000fe200000000ff */
[----:B------:R-:W-:Y:S01]  /*7df0*/  FMUL R110, R110, R112 ;  /* 0x000000706e6e7220 */ /* 0x000fe20000400000 */
[----:B------:R-:W-:Y:S01]  /*7e00*/  LEA R4, P4, R4, R8, 0x4 ;  /* 0x0000000804047211 */ /* 0x000fe200078820ff */
[----:B------:R-:W-:Y:S01]  /*7e10*/  @P2 STG.E.U16 desc[UR44][R8.64], R104 ;  /* 0x0000006808002986 */ /* 0x000fe2000c10152c */
[----:B------:R-:W-:Y:S01]  /*7e20*/  ISETP.GT.AND P2, PT, R0, 0x8, PT ;  /* 0x000000080000780c */ /* 0x000fe20003f44270 */
[----:B------:R-:W-:Y:S01]  /*7e30*/  FMUL R111, R111, R112 ;  /* 0x000000706f6f7220 */ /* 0x000fe20000400000 */
[----:B------:R-:W-:Y:S01]  /*7e40*/  ISETP.GT.AND P1, PT, R3, 0x8, P1 ;  /* 0x000000080300780c */ /* 0x000fe20000f24270 */
[--C-:B------:R-:W-:Y:S01]  /*7e50*/  IMAD.X R5, R5, 0x1, R9.reuse, P4 ;  /* 0x0000000105057824 */ /* 0x100fe200020e0609 */
[C---:B------:R-:W-:Y:S01]  /*7e60*/  ISETP.GT.AND P5, PT, R3.reuse, RZ, P2 ;  /* 0x000000ff0300720c */ /* 0x040fe200017a4270 */
[--C-:B------:R-:W-:Y:S01]  /*7e70*/  @P0 IMAD.MOV.U32 R6, RZ, RZ, R8.reuse ;  /* 0x000000ffff060224 */ /* 0x100fe200078e0008 */
[----:B------:R-:W-:Y:S01]  /*7e80*/  ISETP.GT.AND P3, PT, R3, 0x8, P3 ;  /* 0x000000080300780c */ /* 0x000fe20001f64270 */
[--C-:B------:R-:W-:Y:S01]  /*7e90*/  @P0 IMAD.MOV.U32 R7, RZ, RZ, R9.reuse ;  /* 0x000000ffff070224 */ /* 0x100fe200078e0009 */
[----:B------:R-:W-:Y:S01]  /*7ea0*/  F2FP.F16.F32.PACK_AB R106, RZ, R106 ;  /* 0x0000006aff6a723e */ /* 0x000fe200000000ff */
[-C--:B------:R-:W-:Y:S01]  /*7eb0*/  FMUL R96, R96, R112.reuse ;  /* 0x0000007060607220 */ /* 0x080fe20000400000 */
[----:B------:R-:W-:Y:S01]  /*7ec0*/  F2FP.F16.F32.PACK_AB R107, RZ, R107 ;  /* 0x0000006bff6b723e */ /* 0x000fe200000000ff */
[-C--:B------:R-:W-:Y:S01]  /*7ed0*/  FMUL R97, R97, R112.reuse ;  /* 0x0000007061617220 */ /* 0x080fe20000400000 */
[----:B------:R0:W-:Y:S01]  /*7ee0*/  @P0 STG.E.U16 desc[UR44][R6.64+0x2], R105 ;  /* 0x0000026906000986 */ /* 0x0001e2000c10152c */
[----:B------:R-:W-:Y:S01]  /*7ef0*/  ISETP.GT.AND P0, PT, R0, 0x9, PT ;  /* 0x000000090000780c */ /* 0x000fe20003f04270 */
[----:B------:R-:W-:Y:S01]  /*7f00*/  FMUL R98, R98, R112 ;  /* 0x0000007062627220 */ /* 0x000fe20000400000 */
[----:B------:R-:W-:Y:S01]  /*7f10*/  F2FP.F16.F32.PACK_AB R108, RZ, R108 ;  /* 0x0000006cff6c723e */ /* 0x000fe200000000ff */
[----:B------:R-:W-:Y:S01]  /*7f20*/  @P1 STG.E.U16 desc[UR44][R4.64], R106 ;  /* 0x0000006a04001986 */ /* 0x000fe2000c10152c */
[----:B------:R-:W-:Y:S01]  /*7f30*/  ISETP.GT.AND P4, PT, R3, RZ, P0 ;  /* 0x000000ff0300720c */ /* 0x000fe20000784270 */
[-C--:B------:R-:W-:Y:S01]  /*7f40*/  FMUL R99, R99, R112.reuse ;  /* 0x0000007063637220 */ /* 0x080fe20000400000 */
[----:B------:R-:W-:Y:S01]  /*7f50*/  ISETP.GT.AND P1, PT, R0, 0x10, PT ;  /* 0x000000100000780c */ /* 0x000fe20003f24270 */
[----:B------:R-:W-:Y:S01]  /*7f60*/  @P3 STG.E.U16 desc[UR44][R4.64+0x2], R107 ;  /* 0x0000026b04003986 */ /* 0x000fe2000c10152c */
[----:B------:R-:W-:Y:S01]  /*7f70*/  F2FP.F16.F32.PACK_AB R109, RZ, R109 ;  /* 0x0000006dff6d723e */ /* 0x000fe200000000ff */
[-C--:B------:R-:W-:Y:S01]  /*7f80*/  FMUL R100, R100, R112.reuse ;  /* 0x0000007064647220 */ /* 0x080fe20000400000 */
[C---:B------:R-:W-:Y:S01]  /*7f90*/  ISETP.GT.AND P2, PT, R3.reuse, 0x8, P2 ;  /* 0x000000080300780c */ /* 0x040fe20001744270 */
[--C-:B0-----:R-:W-:Y:S01]  /*7fa0*/  @P5 IMAD.MOV.U32 R6, RZ, RZ, R8.reuse ;  /* 0x000000ffff065224 */ /* 0x101fe200078e0008 */
[----:B------:R-:W-:Y:S01]  /*7fb0*/  ISETP.GT.AND P3, PT, R3, 0x8, P0 ;  /* 0x000000080300780c */ /* 0x000fe20000764270 */
[--C-:B------:R-:W-:Y:S01]  /*7fc0*/  @P5 IMAD.MOV.U32 R7, RZ, RZ, R9.reuse ;  /* 0x000000ffff075224 */ /* 0x100fe200078e0009 */
[----:B------:R-:W-:Y:S01]  /*7fd0*/  ISETP.GT.AND P0, PT, R0, 0x11, PT ;  /* 0x000000110000780c */ /* 0x000fe20003f04270 */
[----:B------:R-:W-:Y:S01]  /*7fe0*/  FMUL R101, R101, R112 ;  /* 0x0000007065657220 */ /* 0x000fe20000400000 */
[----:B------:R-:W-:Y:S01]  /*7ff0*/  F2FP.F16.F32.PACK_AB R110, RZ, R110 ;  /* 0x0000006eff6e723e */ /* 0x000fe200000000ff */
[-C--:B------:R-:W-:Y:S01]  /*8000*/  FMUL R102, R102, R112.reuse ;  /* 0x0000007066667220 */ /* 0x080fe20000400000 */
[----:B------:R0:W-:Y:S01]  /*8010*/  @P5 STG.E.U16 desc[UR44][R6.64+0x10], R108 ;  /* 0x0000106c06005986 */ /* 0x0001e2000c10152c */
[----:B------:R-:W-:Y:S01]  /*8020*/  ISETP.GT.AND P5, PT, R3, RZ, P1 ;  /* 0x000000ff0300720c */ /* 0x000fe20000fa4270 */
[-C--:B------:R-:W-:Y:S01]  /*8030*/  FMUL R103, R103, R112.reuse ;  /* 0x0000007067677220 */ /* 0x080fe20000400000 */
[----:B------:R-:W-:Y:S01]  /*8040*/  F2FP.F16.F32.PACK_AB R111, RZ, R111 ;  /* 0x0000006fff6f723e */ /* 0x000fe200000000ff */
[----:B------:R-:W-:Y:S01]  /*8050*/  FMUL R88, R88, R112 ;  /* 0x0000007058587220 */ /* 0x000fe20000400000 */
[----:B------:R-:W-:Y:S01]  /*8060*/  F2FP.F16.F32.PACK_AB R96, RZ, R96 ;  /* 0x00000060ff60723e */ /* 0x000fe200000000ff */
[-C--:B------:R-:W-:Y:S01]  /*8070*/  FMUL R89, R89, R112.reuse ;  /* 0x0000007059597220 */ /* 0x080fe20000400000 */
[----:B------:R-:W-:Y:S01]  /*8080*/  F2FP.F16.F32.PACK_AB R97, RZ, R97 ;  /* 0x00000061ff61723e */ /* 0x000fe200000000ff */
[-C--:B------:R-:W-:Y:S01]  /*8090*/  FMUL R90, R90, R112.reuse ;  /* 0x000000705a5a7220 */ /* 0x080fe20000400000 */
[----:B------:R-:W-:Y:S01]  /*80a0*/  ISETP.GT.AND P1, PT, R3, 0x8, P1 ;  /* 0x000000080300780c */ /* 0x000fe20000f24270 */
[----:B------:R-:W-:Y:S01]  /*80b0*/  FMUL R91, R91, R112 ;  /* 0x000000705b5b7220 */ /* 0x000fe20000400000 */
[----:B------:R-:W-:Y:S01]  /*80c0*/  F2FP.F16.F32.PACK_AB R98, RZ, R98 ;  /* 0x00000062ff62723e */ /* 0x000fe200000000ff */
[--C-:B0-----:R-:W-:Y:S01]  /*80d0*/  @P4 IMAD.MOV.U32 R6, RZ, RZ, R8.reuse ;  /* 0x000000ffff064224 */ /* 0x101fe200078e0008 */
[----:B------:R-:W-:Y:S01]  /*80e0*/  F2FP.F16.F32.PACK_AB R99, RZ, R99 ;  /* 0x00000063ff63723e */ /* 0x000fe200000000ff */
[--C-:B------:R-:W-:Y:S01]  /*80f0*/  @P4 IMAD.MOV.U32 R7, RZ, RZ, R9.reuse ;  /* 0x000000ffff074224 */ /* 0x100fe200078e0009 */
[----:B------:R-:W-:Y:S01]  /*8100*/  F2FP.F16.F32.PACK_AB R100, RZ, R100 ;  /* 0x00000064ff64723e */ /* 0x000fe200000000ff */
[-C--:B------:R-:W-:Y:S01]  /*8110*/  FMUL R92, R92, R112.reuse ;  /* 0x000000705c5c7220 */ /* 0x080fe20000400000 */
[----:B------:R-:W-:Y:S01]  /*8120*/  F2FP.F16.F32.PACK_AB R101, RZ, R101 ;  /* 0x00000065ff65723e */ /* 0x000fe200000000ff */
[-C--:B------:R-:W-:Y:S01]  /*8130*/  FMUL R93, R93, R112.reuse ;  /* 0x000000705d5d7220 */ /* 0x080fe20000400000 */
[----:B------:R0:W-:Y:S01]  /*8140*/  @P4 STG.E.U16 desc[UR44][R6.64+0x12], R109 ;  /* 0x0000126d06004986 */ /* 0x0001e2000c10152c */
[----:B------:R-:W-:Y:S01]  /*8150*/  ISETP.GT.AND P4, PT, R3, RZ, P0 ;  /* 0x000000ff0300720c */ /* 0x000fe20000784270 */
[----:B------:R-:W-:Y:S01]  /*8160*/  FMUL R94, R94, R112 ;  /* 0x000000705e5e7220 */ /* 0x000fe20000400000 */
[----:B------:R-:W-:Y:S01]  /*8170*/  F2FP.F16.F32.PACK_AB R102, RZ, R102 ;  /* 0x00000066ff66723e */ /* 0x000fe200000000ff */
[----:B------:R-:W-:Y:S01]  /*8180*/  @P2 STG.E.U16 desc[UR44][R4.64+0x10], R110 ;  /* 0x0000106e04002986 */ /* 0x000fe2000c10152c */
[----:B------:R-:W-:Y:S01]  /*8190*/  ISETP.GT.AND P2, PT, R0, 0x18, PT ;  /* 0x000000180000780c */ /* 0x000fe20003f44270 */
[-C--:B------:R-:W-:Y:S01]  /*81a0*/  FMUL R95, R95, R112.reuse ;  /* 0x000000705f5f7220 */ /* 0x080fe20000400000 */
[----:B------:R-:W-:Y:S01]  /*81b0*/  F2FP.F16.F32.PACK_AB R103, RZ, R103 ;  /* 0x00000067ff67723e */ /* 0x000fe200000000ff */
[----:B------:R-:W-:Y:S01]  /*81c0*/  @P3 STG.E.U16 desc[UR44][R4.64+0x12], R111 ;  /* 0x0000126f04003986 */ /* 0x000fe2000c10152c */
[----:B------:R-:W-:Y:S01]  /*81d0*/  ISETP.GT.AND P3, PT, R3, 0x8, P0 ;  /* 0x000000080300780c */ /* 0x000fe20000764270 */
[----:B------:R-:W-:Y:S01]  /*81e0*/  FMUL R80, R80, R112 ;  /* 0x0000007050507220 */ /* 0x000fe20000400000 */
[----:B------:R-:W-:Y:S01]  /*81f0*/  ISETP.GT.AND P0, PT, R0, 0x19, PT ;  /* 0x000000190000780c */ /* 0x000fe20003f04270 */
[--C-:B0-----:R-:W-:Y:S01]  /*8200*/  @P5 IMAD.MOV.U32 R6, RZ, RZ, R8.reuse ;  /* 0x000000ffff065224 */ /* 0x101fe200078e0008 */
[----:B------:R-:W-:Y:S01]  /*8210*/  F2FP.F16.F32.PACK_AB R88, RZ, R88 ;  /* 0x00000058ff58723e */ /* 0x000fe200000000ff */
[--C-:B------:R-:W-:Y:S01]  /*8220*/  @P5 IMAD.MOV.U32 R7, RZ, RZ, R9.reuse ;  /* 0x000000ffff075224 */ /* 0x100fe200078e0009 */
[----:B------:R-:W-:Y:S01]  /*8230*/  F2FP.F16.F32.PACK_AB R89, RZ, R89 ;  /* 0x00000059ff59723e */ /* 0x000fe200000000ff */
        /* <DEDUP_REMOVED lines=11> */
[----:B------:R-:W-:Y:S01]  /*82f0*/  FMUL R86, R86, R112 ;  /* 0x0000007056567220 */ /* 0x000fe20000400000 */
[----:B------:R-:W-:Y:S01]  /*8300*/  F2FP.F16.F32.PACK_AB R94, RZ, R94 ;  /* 0x0000005eff5e723e */ /* 0x000fe200000000ff */
[----:B------:R-:W-:Y:S01]  /*8310*/  FMUL R87, R87, R112 ;  /* 0x0000007057577220 */ /* 0x000fe20000400000 */
[----:B------:R-:W-:Y:S01]  /*8320*/  F2FP.F16.F32.PACK_AB R95, RZ, R95 ;  /* 0x0000005fff5f723e */ /* 0x000fe200000000ff */
        /* <DEDUP_REMOVED lines=8> */
[C---:B------:R-:W-:Y:S01]  /*83b0*/  ISETP.GT.AND P4, PT, R3.reuse, RZ, P0 ;  /* 0x000000ff0300720c */ /* 0x040fe20000784270 */
[-C--:B------:R-:W-:Y:S01]  /*83c0*/  FMUL R74, R74, R112.reuse ;  /* 0x000000704a4a7220 */ /* 0x080fe20000400000 */
[----:B------:R-:W-:Y:S01]  /*83d0*/  F2FP.F16.F32.PACK_AB R83, RZ, R83 ;  /* 0x00000053ff53723e */ /* 0x000fe200000000ff */
[----:B------:R-:W-:Y:S01]  /*83e0*/  @P1 STG.E.U16 desc[UR44][R4.64+0x20], R98 ;  /* 0x0000206204001986 */ /* 0x000fe2000c10152c */
[----:B------:R-:W-:Y:S01]  /*83f0*/  ISETP.GT.AND P1, PT, R3, 0x8, P2 ;  /* 0x000000080300780c */ /* 0x000fe20001724270 */
[-C--:B------:R-:W-:Y:S01]  /*8400*/  FMUL R75, R75, R112.reuse ;  /* 0x000000704b4b7220 */ /* 0x080fe20000400000 */
[----:B------:R-:W-:Y:S01]  /*8410*/  ISETP.GT.AND P2, PT, R0, 0x20, PT ;  /* 0x000000200000780c */ /* 0x000fe20003f44270 */
        /* <DEDUP_REMOVED lines=156> */
[----:B0-----:R-:W-:Y:S01]  /*8de0*/  @P5 IMAD.MOV.U32 R6, RZ, RZ, R8 ;  /* 0x000000ffff065224 */ /* 0x001fe200078e0008 */
[----:B------:R-:W-:Y:S01]  /*8df0*/  F2FP.F16.F32.PACK_AB R36, RZ, R36 ;  /* 0x00000024ff24723e */ /* 0x000fe200000000ff */
[----:B------:R-:W-:Y:S01]  /*8e00*/  @P5 IMAD.MOV.U32 R7, RZ, RZ, R9 ;  /* 0x000000ffff075224 */ /* 0x000fe200078e0009 */
[----:B------:R-:W-:Y:S01]  /*8e10*/  F2FP.F16.F32.PACK_AB R37, RZ, R37 ;  /* 0x00000025ff25723e */ /* 0x000fe200000000ff */
[----:B------:R-:W-:Y:S01]  /*8e20*/  FMUL R29, R29, R112 ;  /* 0x000000701d1d7220 */ /* 0x000fe20000400000 */
[----:B------:R-:W-:Y:S01]  /*8e30*/  F2FP.F16.F32.PACK_AB R38, RZ, R38 ;  /* 0x00000026ff26723e */ /* 0x000fe200000000ff */
[-C--:B------:R-:W-:Y:S01]  /*8e40*/  FMUL R30, R30, R112.reuse ;  /* 0x000000701e1e7220 */ /* 0x080fe20000400000 */
[----:B------:R0:W-:Y:S01]  /*8e50*/  @P5 STG.E.U16 desc[UR44][R6.64+0x70], R84 ;  /* 0x0000705406005986 */ /* 0x0001e2000c10152c */
[----:B------:R-:W-:Y:S01]  /*8e60*/  ISETP.GT.AND P5, PT, R3, RZ, P2 ;  /* 0x000000ff0300720c */ /* 0x000fe200017a4270 */
[----:B------:R-:W-:Y:S01]  /*8e70*/  FMUL R31, R31, R112 ;  /* 0x000000701f1f7220 */ /* 0x000fe20000400000 */
[----:B------:R-:W-:-:S02]  /*8e80*/  F2FP.F16.F32.PACK_AB R39, RZ, R39 ;  /* 0x00000027ff27723e */ /* 0x000fc400000000ff */
[----:B------:R-:W-:Y:S02]  /*8e90*/  F2FP.F16.F32.PACK_AB R24, RZ, R24 ;  /* 0x00000018ff18723e */ /* 0x000fe400000000ff */
[----:B------:R-:W-:Y:S02]  /*8ea0*/  F2FP.F16.F32.PACK_AB R25, RZ, R25 ;  /* 0x00000019ff19723e */ /* 0x000fe400000000ff */
[----:B------:R-:W-:Y:S02]  /*8eb0*/  F2FP.F16.F32.PACK_AB R26, RZ, R26 ;  /* 0x0000001aff1a723e */ /* 0x000fe400000000ff */
[----:B------:R-:W-:Y:S01]  /*8ec0*/  F2FP.F16.F32.PACK_AB R27, RZ, R27 ;  /* 0x0000001bff1b723e */ /* 0x000fe200000000ff */
[----:B0-----:R-:W-:Y:S01]  /*8ed0*/  @P4 IMAD.MOV.U32 R6, RZ, RZ, R8 ;  /* 0x000000ffff064224 */ /* 0x001fe200078e0008 */
[----:B------:R-:W-:Y:S01]  /*8ee0*/  F2FP.F16.F32.PACK_AB R28, RZ, R28 ;  /* 0x0000001cff1c723e */ /* 0x000fe200000000ff */
[----:B------:R-:W-:Y:S01]  /*8ef0*/  @P4 IMAD.MOV.U32 R7, RZ, RZ, R9 ;  /* 0x000000ffff074224 */ /* 0x000fe200078e0009 */
[----:B------:R-:W-:-:S02]  /*8f00*/  F2FP.F16.F32.PACK_AB R29, RZ, R29 ;  /* 0x0000001dff1d723e */ /* 0x000fc400000000ff */
[----:B------:R-:W-:Y:S02]  /*8f10*/  F2FP.F16.F32.PACK_AB R30, RZ, R30 ;  /* 0x0000001eff1e723e */ /* 0x000fe400000000ff */
[----:B------:R0:W-:Y:S01]  /*8f20*/  @P4 STG.E.U16 desc[UR44][R6.64+0x72], R85 ;  /* 0x0000725506004986 */ /* 0x0001e2000c10152c */
[C---:B------:R-:W-:Y:S02]  /*8f30*/  ISETP.GT.AND P4, PT, R3.reuse, RZ, P0 ;  /* 0x000000ff0300720c */ /* 0x040fe40000784270 */
[----:B------:R-:W-:Y:S01]  /*8f40*/  F2FP.F16.F32.PACK_AB R31, RZ, R31 ;  /* 0x0000001fff1f723e */ /* 0x000fe200000000ff */
[----:B------:R-:W-:Y:S01]  /*8f50*/  @P1 STG.E.U16 desc[UR44][R4.64+0x70], R86 ;  /* 0x0000705604001986 */ /* 0x000fe2000c10152c */
[C---:B------:R-:W-:Y:S02]  /*8f60*/  ISETP.GT.AND P1, PT, R3.reuse, 0x8, P2 ;  /* 0x000000080300780c */ /* 0x040fe40001724270 */
[----:B------:R-:W-:Y:S01]  /*8f70*/  ISETP.GT.AND P2, PT, R0, 0x48, PT ;  /* 0x000000480000780c */ /* 0x000fe20003f44270 */
[----:B------:R-:W-:Y:S01]  /*8f80*/  @P3 STG.E.U16 desc[UR44][R4.64+0x72], R87 ;  /* 0x0000725704003986 */ /* 0x000fe2000c10152c */
[----:B------:R-:W-:-:S02]  /*8f90*/  ISETP.GT.AND P3, PT, R3, 0x8, P0 ;  /* 0x000000080300780c */ /* 0x000fc40000764270 */
[----:B------:R-:W-:Y:S01]  /*8fa0*/  ISETP.GT.AND P0, PT, R0, 0x49, PT ;  /* 0x000000490000780c */ /* 0x000fe20003f04270 */
[----:B0-----:R-:W-:Y:S02]  /*8fb0*/  @P5 IMAD.MOV.U32 R6, RZ, RZ, R8 ;  /* 0x000000ffff065224 */ /* 0x001fe400078e0008 */
[----:B------:R-:W-:-:S05]  /*8fc0*/  @P5 IMAD.MOV.U32 R7, RZ, RZ, R9 ;  /* 0x000000ffff075224 */ /* 0x000fca00078e0009 */
[----:B------:R0:W-:Y:S01]  /*8fd0*/  @P5 STG.E.U16 desc[UR44][R6.64+0x80], R72 ;  /* 0x0000804806005986 */ /* 0x0001e2000c10152c */
[----:B------:R-:W-:Y:S01]  /*8fe0*/  ISETP.GT.AND P5, PT, R3, RZ, P2 ;  /* 0x000000ff0300720c */ /* 0x000fe200017a4270 */
[----:B0-----:R-:W-:Y:S02]  /*8ff0*/  @P4 IMAD.MOV.U32 R6, RZ, RZ, R8 ;  /* 0x000000ffff064224 */ /* 0x001fe400078e0008 */
[----:B------:R-:W-:-:S05]  /*9000*/  @P4 IMAD.MOV.U32 R7, RZ, RZ, R9 ;  /* 0x000000ffff074224 */ /* 0x000fca00078e0009 */
[----:B------:R0:W-:Y:S01]  /*9010*/  @P4 STG.E.U16 desc[UR44][R6.64+0x82], R73 ;  /* 0x0000824906004986 */ /* 0x0001e2000c10152c */
[----:B------:R-:W-:-:S03]  /*9020*/  ISETP.GT.AND P4, PT, R3, RZ, P0 ;  /* 0x000000ff0300720c */ /* 0x000fc60000784270 */
[----:B------:R-:W-:Y:S01]  /*9030*/  @P1 STG.E.U16 desc[UR44][R4.64+0x80], R74 ;  /* 0x0000804a04001986 */ /* 0x000fe2000c10152c */
[C---:B------:R-:W-:Y:S02]  /*9040*/  ISETP.GT.AND P1, PT, R3.reuse, 0x8, P2 ;  /* 0x000000080300780c */ /* 0x040fe40001724270 */
[C---:B------:R-:W-:Y:S01]  /*9050*/  ISETP.GT.AND P2, PT, R0.reuse, 0x50, PT ;  /* 0x000000500000780c */ /* 0x040fe20003f44270 */
[----:B------:R-:W-:Y:S01]  /*9060*/  @P3 STG.E.U16 desc[UR44][R4.64+0x82], R75 ;  /* 0x0000824b04003986 */ /* 0x000fe2000c10152c */
[----:B------:R-:W-:Y:S02]  /*9070*/  ISETP.GT.AND P3, PT, R3, 0x8, P0 ;  /* 0x000000080300780c */ /* 0x000fe40000764270 */
        /* <DEDUP_REMOVED lines=102> */
[C---:B------:R-:W-:Y:S02]  /*96e0*/  ISETP.GT.AND P5, PT, R3.reuse, RZ, P2 ;  /* 0x000000ff0300720c */ /* 0x040fe400017a4270 */
[----:B------:R-:W-:Y:S01]  /*96f0*/  ISETP.GT.AND P2, PT, R3, 0x8, P2 ;  /* 0x000000080300780c */ /* 0x000fe20001744270 */
[----:B0-----:R-:W-:Y:S02]  /*9700*/  @P4 IMAD.MOV.U32 R6, RZ, RZ, R8 ;  /* 0x000000ffff064224 */ /* 0x001fe400078e0008 */
[----:B------:R-:W-:-:S05]  /*9710*/  @P4 IMAD.MOV.U32 R7, RZ, RZ, R9 ;  /* 0x000000ffff074224 */ /* 0x000fca00078e0009 */
[----:B------:R0:W-:Y:S01]  /*9720*/  @P4 STG.E.U16 desc[UR44][R6.64+0x102], R41 ;  /* 0x0001022906004986 */ /* 0x0001e2000c10152c */
[C---:B------:R-:W-:Y:S02]  /*9730*/  ISETP.GT.AND P4, PT, R3.reuse, RZ, P0 ;  /* 0x000000ff0300720c */ /* 0x040fe40000784270 */
[----:B------:R-:W-:Y:S01]  /*9740*/  ISETP.GT.AND P0, PT, R3, 0x8, P0 ;  /* 0x000000080300780c */ /* 0x000fe20000704270 */
[----:B------:R-:W-:Y:S01]  /*9750*/  @P1 STG.E.U16 desc[UR44][R4.64+0x100], R42 ;  /* 0x0001002a04001986 */ /* 0x000fe2000c10152c */
[----:B------:R-:W-:-:S03]  /*9760*/  ISETP.GT.AND P1, PT, R0, 0x91, PT ;  /* 0x000000910000780c */ /* 0x000fc60003f24270 */
[----:B------:R-:W-:Y:S01]  /*9770*/  @P3 STG.E.U16 desc[UR44][R4.64+0x102], R43 ;  /* 0x0001022b04003986 */ /* 0x000fe2000c10152c */
        /* <DEDUP_REMOVED lines=9> */
[----:B------:R-:W-:Y:S04]  /*9810*/  @P2 STG.E.U16 desc[UR44][R4.64+0x110], R46 ;  /* 0x0001102e04002986 */ /* 0x000fe8000c10152c */
[----:B------:R-:W-:Y:S01]  /*9820*/  @P0 STG.E.U16 desc[UR44][R4.64+0x112], R47 ;  /* 0x0001122f04000986 */ /* 0x000fe2000c10152c */
[----:B------:R-:W-:Y:S01]  /*9830*/  ISETP.GT.AND P0, PT, R3, 0x8, P3 ;  /* 0x000000080300780c */ /* 0x000fe20001f04270 */
[----:B0-----:R-:W-:Y:S02]  /*9840*/  @P5 IMAD.MOV.U32 R6, RZ, RZ, R8 ;  /* 0x000000ffff065224 */ /* 0x001fe400078e0008 */
[----:B------:R-:W-:-:S05]  /*9850*/  @P5 IMAD.MOV.U32 R7, RZ, RZ, R9 ;  /* 0x000000ffff075224 */ /* 0x000fca00078e0009 */
[----:B------:R0:W-:Y:S01]  /*9860*/  @P5 STG.E.U16 desc[UR44][R6.64+0x120], R32 ;  /* 0x0001202006005986 */ /* 0x0001e2000c10152c */
[----:B------:R-:W-:Y:S02]  /*9870*/  ISETP.GT.AND P5, PT, R3, 0x8, P1 ;  /* 0x000000080300780c */ /* 0x000fe40000fa4270 */
[----:B------:R-:W-:-:S04]  /*9880*/  ISETP.GT.AND P1, PT, R0, 0x99, PT ;  /* 0x000000990000780c */ /* 0x000fc80003f24270 */
[----:B------:R-:W-:Y:S01]  /*9890*/  ISETP.GT.AND P3, PT, R3, RZ, P1 ;  /* 0x000000ff0300720c */ /* 0x000fe20000f64270 */
[----:B0-----:R-:W-:Y:S02]  /*98a0*/  @P4 IMAD.MOV.U32 R6, RZ, RZ, R8 ;  /* 0x000000ffff064224 */ /* 0x001fe400078e0008 */
[----:B------:R-:W-:-:S05]  /*98b0*/  @P4 IMAD.MOV.U32 R7, RZ, RZ, R9 ;  /* 0x000000ffff074224 */ /* 0x000fca00078e0009 */
[----:B------:R0:W-:Y:S01]  /*98c0*/  @P4 STG.E.U16 desc[UR44][R6.64+0x122], R33 ;  /* 0x0001222106004986 */ /* 0x0001e2000c10152c */
[----:B------:R-:W-:-:S03]  /*98d0*/  ISETP.GT.AND P4, PT, R0, 0x98, PT ;  /* 0x000000980000780c */ /* 0x000fc60003f84270 */
[----:B------:R-:W-:Y:S01]  /*98e0*/  @P0 STG.E.U16 desc[UR44][R4.64+0x120], R34 ;  /* 0x0001202204000986 */ /* 0x000fe2000c10152c */
[C---:B------:R-:W-:Y:S02]  /*98f0*/  ISETP.GT.AND P2, PT, R3.reuse, RZ, P4 ;  /* 0x000000ff0300720c */ /* 0x040fe40002744270 */
[C---:B------:R-:W-:Y:S01]  /*9900*/  ISETP.GT.AND P4, PT, R3.reuse, 0x8, P4 ;  /* 0x000000080300780c */ /* 0x040fe20002784270 */
[----:B------:R-:W-:Y:S01]  /*9910*/  @P5 STG.E.U16 desc[UR44][R4.64+0x122], R35 ;  /* 0x0001222304005986 */ /* 0x000fe2000c10152c */
[----:B------:R-:W-:Y:S02]  /*9920*/  ISETP.GT.AND P5, PT, R3, 0x8, P1 ;  /* 0x000000080300780c */ /* 0x000fe40000fa4270 */
[C---:B------:R-:W-:Y:S02]  /*9930*/  ISETP.GT.AND P0, PT, R0.reuse, 0xa1, PT ;  /* 0x000000a10000780c */ /* 0x040fe40003f04270 */
[----:B------:R-:W-:-:S05]  /*9940*/  ISETP.GT.AND P1, PT, R0, 0xa9, PT ;  /* 0x000000a90000780c */ /* 0x000fca0003f24270 */
[----:B0-----:R-:W-:Y:S02]  /*9950*/  @P2 IMAD.MOV.U32 R6, RZ, RZ, R8 ;  /* 0x000000ffff062224 */ /* 0x001fe400078e0008 */
[----:B------:R-:W-:-:S05]  /*9960*/  @P2 IMAD.MOV.U32 R7, RZ, RZ, R9 ;  /* 0x000000ffff072224 */ /* 0x000fca00078e0009 */
[----:B------:R0:W-:Y:S01]  /*9970*/  @P2 STG.E.U16 desc[UR44][R6.64+0x130], R36 ;  /* 0x0001302406002986 */ /* 0x0001e2000c10152c */
[----:B------:R-:W-:Y:S01]  /*9980*/  ISETP.GT.AND P2, PT, R0, 0xa8, PT ;  /* 0x000000a80000780c */ /* 0x000fe20003f44270 */
        /* <DEDUP_REMOVED lines=8> */
[C---:B------:R-:W-:Y:S02]  /*9a10*/  ISETP.GT.AND P5, PT, R3.reuse, RZ, P0 ;  /* 0x000000ff0300720c */ /* 0x040fe400007a4270 */
[----:B------:R-:W-:-:S07]  /*9a20*/  ISETP.GT.AND P0, PT, R3, 0x8, P0 ;  /* 0x000000080300780c */ /* 0x000fce0000704270 */
[----:B0-----:R-:W-:Y:S02]  /*9a30*/  @P4 IMAD.MOV.U32 R6, RZ, RZ, R8 ;  /* 0x000000ffff064224 */ /* 0x001fe400078e0008 */
[----:B------:R-:W-:Y:S02]  /*9a40*/  @P4 IMAD.MOV.U32 R7, RZ, RZ, R9 ;  /* 0x000000ffff074224 */ /* 0x000fe400078e0009 */
[----:B------:R-:W-:-:S03]  /*9a50*/  @P3 IMAD.MOV.U32 R2, RZ, RZ, R4 ;  /* 0x000000ffff023224 */ /* 0x000fc600078e0004 */
[----:B------:R0:W-:Y:S01]  /*9a60*/  @P4 STG.E.U16 desc[UR44][R6.64+0x140], R24 ;  /* 0x0001401806004986 */ /* 0x0001e2000c10152c */
[C---:B------:R-:W-:Y:S02]  /*9a70*/  ISETP.GT.AND P4, PT, R3.reuse, RZ, P1 ;  /* 0x000000ff0300720c */ /* 0x040fe40000f84270 */
[----:B------:R-:W-:Y:S01]  /*9a80*/  ISETP.GT.AND P1, PT, R3, 0x8, P1 ;  /* 0x000000080300780c */ /* 0x000fe20000f24270 */
[----:B0-----:R-:W-:Y:S02]  /*9a90*/  @P5 IMAD.MOV.U32 R6, RZ, RZ, R8 ;  /* 0x000000ffff065224 */ /* 0x001fe400078e0008 */
[----:B------:R-:W-:-:S05]  /*9aa0*/  @P5 IMAD.MOV.U32 R7, RZ, RZ, R9 ;  /* 0x000000ffff075224 */ /* 0x000fca00078e0009 */
[----:B------:R-:W-:Y:S01]  /*9ab0*/  @P5 STG.E.U16 desc[UR44][R6.64+0x142], R25 ;  /* 0x0001421906005986 */ /* 0x000fe2000c10152c */
[C---:B------:R-:W-:Y:S02]  /*9ac0*/  ISETP.GT.AND P5, PT, R3.reuse, RZ, P2 ;  /* 0x000000ff0300720c */ /* 0x040fe400017a4270 */
[----:B------:R-:W-:Y:S01]  /*9ad0*/  ISETP.GT.AND P2, PT, R3, 0x8, P2 ;  /* 0x000000080300780c */ /* 0x000fe20001744270 */
[----:B------:R-:W-:-:S05]  /*9ae0*/  @P3 IMAD.MOV.U32 R3, RZ, RZ, R5 ;  /* 0x000000ffff033224 */ /* 0x000fca00078e0005 */
[----:B------:R0:W-:Y:S02]  /*9af0*/  @P3 STG.E.U16 desc[UR44][R2.64+0x140], R26 ;  /* 0x0001401a02003986 */ /* 0x0001e4000c10152c */
[----:B0-----:R-:W-:Y:S02]  /*9b00*/  @P0 IMAD.MOV.U32 R2, RZ, RZ, R4 ;  /* 0x000000ffff020224 */ /* 0x001fe400078e0004 */
[----:B------:R-:W-:-:S05]  /*9b10*/  @P0 IMAD.MOV.U32 R3, RZ, RZ, R5 ;  /* 0x000000ffff030224 */ /* 0x000fca00078e0005 */
[----:B------:R0:W-:Y:S02]  /*9b20*/  @P0 STG.E.U16 desc[UR44][R2.64+0x142], R27 ;  /* 0x0001421b02000986 */ /* 0x0001e4000c10152c */
[----:B0-----:R-:W-:Y:S02]  /*9b30*/  @P5 IMAD.MOV.U32 R2, RZ, RZ, R8 ;  /* 0x000000ffff025224 */ /* 0x001fe400078e0008 */
[----:B------:R-:W-:-:S05]  /*9b40*/  @P5 IMAD.MOV.U32 R3, RZ, RZ, R9 ;  /* 0x000000ffff035224 */ /* 0x000fca00078e0009 */
[----:B------:R0:W-:Y:S04]  /*9b50*/  @P5 STG.E.U16 desc[UR44][R2.64+0x150], R28 ;  /* 0x0001501c02005986 */ /* 0x0001e8000c10152c */
[----:B------:R1:W-:Y:S01]  /*9b60*/  @P4 STG.E.U16 desc[UR44][R8.64+0x152], R29 ;  /* 0x0001521d08004986 */ /* 0x0003e2000c10152c */
[----:B0-----:R-:W-:Y:S02]  /*9b70*/  @P2 IMAD.MOV.U32 R2, RZ, RZ, R4 ;  /* 0x000000ffff022224 */ /* 0x001fe400078e0004 */
[----:B------:R-:W-:-:S05]  /*9b80*/  @P2 IMAD.MOV.U32 R3, RZ, RZ, R5 ;  /* 0x000000ffff032224 */ /* 0x000fca00078e0005 */
[----:B------:R1:W-:Y:S04]  /*9b90*/  @P2 STG.E.U16 desc[UR44][R2.64+0x150], R30 ;  /* 0x0001501e02002986 */ /* 0x0003e8000c10152c */
[----:B------:R1:W-:Y:S02]  /*9ba0*/  @P1 STG.E.U16 desc[UR44][R4.64+0x152], R31 ;  /* 0x0001521f04001986 */ /* 0x0003e4000c10152c */
.L_x_206:
[----:B------:R-:W-:Y:S05]  /*9bb0*/  BSYNC B0 ;  /* 0x0000000000007941 */ /* 0x000fea0003800000 */
.L_x_32:
[----:B-1----:R-:W4:Y:S01]  /*9bc0*/  LDL.64 R2, [R1] ;  /* 0x0000000001027983 */ /* 0x002f220000100a00 */
[----:B------:R-:W-:Y:S01]  /*9bd0*/  ULDC.64 UR4, c[0x0][0x650] ;  /* 0x0001940000047ab9 */ /* 0x000fe20000000a00 */
[----:B------:R1:W-:Y:S01]  /*9be0*/  SYNCS.ARRIVE.TRANS64.A1T0 RZ, [R118+UR42], RZ ;  /* 0x000000ff76ff79a7 */ /* 0x0003e2000810002a */
[----:B0--3--:R-:W-:Y:S01]  /*9bf0*/  PRMT R0, RZ, 0x7610, R0 ;  /* 0x00007610ff007816 */ /* 0x009fe20000000000 */
[----:B-----5:R-:W-:Y:S02]  /*9c00*/  IMAD.MOV.U32 R19, RZ, RZ, -0x1 ;  /* 0xffffffffff137424 */ /* 0x020fe400078e00ff */
[----:B------:R-:W-:Y:S01]  /*9c10*/  IMAD.MOV.U32 R22, RZ, RZ, -0x1 ;  /* 0xffffffffff167424 */ /* 0x000fe200078e00ff */
[----:B----4-:R-:W-:-:S04]  /*9c20*/  LEA R18, P0, R2, R18, 0x1 ;  /* 0x0000001202127211 */ /* 0x010fc800078008ff */
[----:B------:R-:W-:Y:S01]  /*9c30*/  LEA.HI.X R17, R2, R17, R23, 0x1, P0 ;  /* 0x0000001102117211 */ /* 0x000fe200000f0c17 */
[----:B------:R-:W-:Y:S01]  /*9c40*/  IMAD.MOV.U32 R2, RZ, RZ, -0x1 ;  /* 0xffffffffff027424 */ /* 0x000fe200078e00ff */
[----:B------:R-:W-:-:S04]  /*9c50*/  ISETP.GE.U32.AND P0, PT, R18, UR4, PT ;  /* 0x0000000412007c0c */ /* 0x000fc8000bf06070 */
[----:B------:R-:W-:-:S13]  /*9c60*/  ISETP.GE.U32.AND.EX P0, PT, R17, UR5, PT, P0 ;  /* 0x0000000511007c0c */ /* 0x000fda000bf06100 */
[----:B-1----:R-:W-:Y:S05]  /*9c70*/  @P0 BRA `(.L_x_207) ;  /* 0x0000000400700947 */ /* 0x002fea0003800000 */
[----:B------:R-:W0:Y:S01]  /*9c80*/  S2R R10, SR_CTAID.X ;  /* 0x00000000000a7919 */ /* 0x000e220000002500 */
[----:B------:R-:W1:Y:S01]  /*9c90*/  LDC.64 R8, c[0x0][0x628] ;  /* 0x00018a00ff087b82 */ /* 0x000e620000000a00 */
[----:B------:R-:W-:Y:S01]  /*9ca0*/  ULDC UR4, c[0x0][0x150] ;  /* 0x0000540000047ab9 */ /* 0x000fe20000000800 */
[----:B------:R-:W-:Y:S01]  /*9cb0*/  IMAD.MOV.U32 R6, RZ, RZ, R18 ;  /* 0x000000ffff067224 */ /* 0x000fe200078e0012 */
[----:B------:R-:W3:Y:S01]  /*9cc0*/  S2R R20, SR_CTAID.Y ;  /* 0x0000000000147919 */ /* 0x000ee20000002600 */
[----:B------:R-:W-:-:S04]  /*9cd0*/  IMAD.MOV.U32 R7, RZ, RZ, R17 ;  /* 0x000000ffff077224 */ /* 0x000fc800078e0011 */
[----:B------:R-:W4:Y:S08]  /*9ce0*/  LDC R15, c[0x0][0x144] ;  /* 0x00005100ff0f7b82 */ /* 0x000f300000000800 */
[----:B------:R-:W2:Y:S08]  /*9cf0*/  LDC R0, c[0x0][0x630] ;  /* 0x00018c00ff007b82 */ /* 0x000eb00000000800 */
[----:B------:R-:W2:Y:S01]  /*9d00*/  LDC.64 R12, c[0x0][0x620] ;  /* 0x00018800ff0c7b82 */ /* 0x000ea20000000a00 */
[----:B-1----:R-:W-:-:S04]  /*9d10*/  ISETP.NE.U32.AND P0, PT, R8, RZ, PT ;  /* 0x000000ff0800720c */ /* 0x002fc80003f05070 */
[----:B------:R-:W-:Y:S02]  /*9d20*/  ISETP.NE.AND.EX P0, PT, R9, RZ, PT, P0 ;  /* 0x000000ff0900720c */ /* 0x000fe40003f05300 */
[----:B0-----:R-:W-:-:S05]  /*9d30*/  I2FP.F32.U32 R2, R10 ;  /* 0x0000000a00027245 */ /* 0x001fca0000201000 */
[----:B------:R-:W-:-:S04]  /*9d40*/  FMUL R2, R2, UR4 ;  /* 0x0000000402027c20 */ /* 0x000fc80008400000 */
[----:B------:R0:W1:Y:S02]  /*9d50*/  F2I.U32.TRUNC.NTZ R14, R2 ;  /* 0x00000002000e7305 */ /* 0x000064000020f000 */
[----:B---34-:R-:W-:Y:S05]  /*9d60*/  @!P0 BRA `(.L_x_208) ;  /* 0x0000000000288947 */ /* 0x018fea0003800000 */
[----:B------:R-:W3:Y:S02]  /*9d70*/  LDC R3, c[0x0][0x634] ;  /* 0x00018d00ff037b82 */ /* 0x000ee40000000800 */
[----:B---3--:R-:W-:-:S05]  /*9d80*/  IADD3 R7, P0, R18, R3, RZ ;  /* 0x0000000312077210 */ /* 0x008fca0007f1e0ff */
[----:B------:R-:W-:-:S04]  /*9d90*/  IMAD.X R11, RZ, RZ, R17, P0 ;  /* 0x000000ffff0b7224 */ /* 0x000fc800000e0611 */
[----:B0-----:R-:W-:-:S04]  /*9da0*/  IMAD.WIDE.U32 R2, R11, R8, RZ ;  /* 0x000000080b027225 */ /* 0x001fc800078e00ff */
[----:B--2---:R-:W-:-:S04]  /*9db0*/  IMAD.WIDE.U32 R4, P0, R7, R9, R2 ;  /* 0x0000000907047225 */ /* 0x004fc80007800002 */
[----:B------:R-:W-:-:S04]  /*9dc0*/  IMAD.WIDE.U32 R2, R7, R8, RZ ;  /* 0x0000000807027225 */ /* 0x000fc800078e00ff */
[----:B------:R-:W-:Y:S01]  /*9dd0*/  IMAD.X R7, RZ, RZ, RZ, P0 ;  /* 0x000000ffff077224 */ /* 0x000fe200000e06ff */
[----:B------:R-:W-:Y:S01]  /*9de0*/  IADD3 RZ, P0, R3, R4, RZ ;  /* 0x0000000403ff7210 */ /* 0x000fe20007f1e0ff */
[----:B------:R-:W-:-:S04]  /*9df0*/  IMAD.MOV.U32 R6, RZ, RZ, R5 ;  /* 0x000000ffff067224 */ /* 0x000fc800078e0005 */
[----:B------:R-:W-:-:S08]  /*9e00*/  IMAD.WIDE.U32.X R6, R11, R9, R6, P0 ;  /* 0x000000090b067225 */ /* 0x000fd000000e0406 */
.L_x_208:
[----:B------:R-:W3:Y:S01]  /*9e10*/  LDC.64 R26, c[0x0][0x640] ;  /* 0x00019000ff1a7b82 */ /* 0x000ee20000000a00 */
[-C--:B--2---:R-:W-:Y:S01]  /*9e20*/  SHF.R.U64 R11, R6, R0.reuse, R7 ;  /* 0x00000000060b7219 */ /* 0x084fe20000001207 */
[----:B------:R-:W-:Y:S01]  /*9e30*/  IMAD.MOV.U32 R19, RZ, RZ, R17 ;  /* 0x000000ffff137224 */ /* 0x000fe200078e0011 */
[----:B------:R-:W-:Y:S01]  /*9e40*/  SHF.R.U32.HI R0, RZ, R0, R7 ;  /* 0x00000000ff007219 */ /* 0x000fe20000011607 */
[----:B-1----:R-:W-:Y:S01]  /*9e50*/  IMAD.MOV R14, RZ, RZ, -R14 ;  /* 0x000000ffff0e7224 */ /* 0x002fe200078e0a0e */
[----:B------:R-:W-:Y:S01]  /*9e60*/  IADD3 R5, P0, RZ, -R11, RZ ;  /* 0x8000000bff057210 */ /* 0x000fe20007f1e0ff */
[----:B------:R-:W-:Y:S01]  /*9e70*/  ULDC UR4, c[0x0][0x154] ;  /* 0x0000550000047ab9 */ /* 0x000fe20000000800 */
[----:B------:R-:W-:Y:S01]  /*9e80*/  IMAD.MOV.U32 R7, RZ, RZ, 0x1 ;  /* 0x00000001ff077424 */ /* 0x000fe200078e00ff */
[----:B------:R-:W1:Y:S01]  /*9e90*/  LDC R4, c[0x0][0x618] ;  /* 0x00018600ff047b82 */ /* 0x000e620000000800 */
[----:B------:R-:W-:Y:S02]  /*9ea0*/  IMAD R22, R15, R14, R10 ;  /* 0x0000000e0f167224 */ /* 0x000fe400078e020a */
[----:B------:R-:W-:-:S04]  /*9eb0*/  IMAD.X R3, RZ, RZ, ~R0, P0 ;  /* 0x000000ffff037224 */ /* 0x000fc800000e0e00 */
[-C--:B------:R-:W-:Y:S01]  /*9ec0*/  IMAD R0, R3, R12.reuse, RZ ;  /* 0x0000000c03007224 */ /* 0x080fe200078e02ff */
[----:B------:R-:W2:Y:S01]  /*9ed0*/  LDC R6, c[0x0][0x608] ;  /* 0x00018200ff067b82 */ /* 0x000ea20000000800 */
[----:B0-----:R-:W-:-:S04]  /*9ee0*/  IMAD.WIDE.U32 R2, R5, R12, R18 ;  /* 0x0000000c05027225 */ /* 0x001fc800078e0012 */
[----:B------:R-:W-:Y:S01]  /*9ef0*/  IMAD R5, R5, R13, R0 ;  /* 0x0000000d05057224 */ /* 0x000fe200078e0200 */
[----:B------:R-:W-:Y:S02]  /*9f00*/  I2FP.F32.U32 R0, R20 ;  /* 0x0000001400007245 */ /* 0x000fe40000201000 */
[----:B------:R-:W0:Y:S01]  /*9f10*/  LDC R24, c[0x0][0x658] ;  /* 0x00019600ff187b82 */ /* 0x000e220000000800 */
[----:B------:R-:W-:Y:S01]  /*9f20*/  IMAD.IADD R3, R3, 0x1, R5 ;  /* 0x0000000103037824 */ /* 0x000fe200078e0205 */
[----:B---3--:R-:W-:Y:S01]  /*9f30*/  ISETP.NE.U32.AND P0, PT, R26, RZ, PT ;  /* 0x000000ff1a00720c */ /* 0x008fe20003f05070 */
[----:B------:R-:W-:Y:S01]  /*9f40*/  FMUL R0, R0, UR4 ;  /* 0x0000000400007c20 */ /* 0x000fe20008400000 */
[----:B------:R-:W-:Y:S02]  /*9f50*/  IMAD.MOV.U32 R5, RZ, RZ, -0x1 ;  /* 0xffffffffff057424 */ /* 0x000fe400078e00ff */
[----:B------:R-:W-:Y:S01]  /*9f60*/  ISETP.NE.AND.EX P0, PT, R27, RZ, PT, P0 ;  /* 0x000000ff1b00720c */ /* 0x000fe20003f05300 */
[----:B------:R3:W4:Y:S01]  /*9f70*/  F2I.U32.TRUNC.NTZ R12, R0 ;  /* 0x00000000000c7305 */ /* 0x000722000020f000 */
[----:B------:R-:W3:Y:S01]  /*9f80*/  LDC R15, c[0x0][0x148] ;  /* 0x00005200ff0f7b82 */ /* 0x000ee20000000800 */
[----:B-1----:R-:W-:-:S02]  /*9f90*/  SHF.R.U64 R10, R2, R4, R3 ;  /* 0x00000004020a7219 */ /* 0x002fc40000001203 */
[----:B------:R-:W-:-:S05]  /*9fa0*/  SHF.R.U32.HI R3, RZ, R4, R3 ;  /* 0x00000004ff037219 */ /* 0x000fca0000011603 */
[----:B------:R-:W1:Y:S01]  /*9fb0*/  LDC R14, c[0x0][0x600] ;  /* 0x00018000ff0e7b82 */ /* 0x000e620000000800 */
[-CC-:B--2---:R-:W-:Y:S02]  /*9fc0*/  SHF.R.U64 R8, R10, R6.reuse, R3.reuse ;  /* 0x000000060a087219 */ /* 0x184fe40000001203 */
[----:B------:R-:W-:-:S05]  /*9fd0*/  SHF.R.U32.HI R3, RZ, R6, R3 ;  /* 0x00000006ff037219 */ /* 0x000fca0000011603 */
[----:B------:R-:W2:Y:S01]  /*9fe0*/  LDC R21, c[0x0][0x648] ;  /* 0x00019200ff157b82 */ /* 0x000ea20000000800 */
[-CC-:B0-----:R-:W-:Y:S02]  /*9ff0*/  SHF.R.U64 R13, R8, R24.reuse, R3.reuse ;  /* 0x00000018080d7219 */ /* 0x181fe40000001203 */
[-C--:B------:R-:W-:Y:S02]  /*a000*/  SHF.L.U32 R5, R5, R24.reuse, RZ ;  /* 0x0000001805057219 */ /* 0x080fe400000006ff */
[-C--:B------:R-:W-:Y:S01]  /*a010*/  SHF.R.U32.HI R3, RZ, R24.reuse, R3 ;  /* 0x00000018ff037219 */ /* 0x080fe20000011603 */
[----:B------:R-:W-:Y:S01]  /*a020*/  IMAD.MOV.U32 R2, RZ, RZ, R13 ;  /* 0x000000ffff027224 */ /* 0x000fe200078e000d */
[----:B------:R-:W-:Y:S01]  /*a030*/  SHF.L.U32 R24, R7, R24, RZ ;  /* 0x0000001807187219 */ /* 0x000fe200000006ff */
[----:B------:R-:W0:Y:S01]  /*a040*/  LDC R25, c[0x0][0x638] ;  /* 0x00018e00ff197b82 */ /* 0x000e220000000800 */
[----:B------:R-:W-:-:S07]  /*a050*/  LOP3.LUT R19, RZ, R5, RZ, 0x33, !PT ;  /* 0x00000005ff137212 */ /* 0x000fce00078e33ff */
[----:B------:R-:W0:Y:S01]  /*a060*/  LDC R28, c[0x0][0x610] ;  /* 0x00018400ff1c7b82 */ /* 0x000e220000000800 */
[----:B----4-:R-:W-:Y:S05]  /*a070*/  @!P0 BRA `(.L_x_209) ;  /* 0x0000000000288947 */ /* 0x010fea0003800000 */
[----:B---3--:R-:W3:Y:S02]  /*a080*/  LDC R0, c[0x0][0x64c] ;  /* 0x00019300ff007b82 */ /* 0x008ee40000000800 */
[----:B---3--:R-:W-:-:S05]  /*a090*/  IADD3 R7, P0, R13, R0, RZ ;  /* 0x000000000d077210 */ /* 0x008fca0007f1e0ff */
        /* <DEDUP_REMOVED lines=8> */
.L_x_209:
[----:B------:R-:W4:Y:S01]  /*a120*/  LDC R4, c[0x0][0x65c] ;  /* 0x00019700ff047b82 */ /* 0x000f220000000800 */
[----:B--23--:R-:W-:Y:S01]  /*a130*/  SHF.R.U64 R0, R2, R21, R3 ;  /* 0x0000001502007219 */ /* 0x00cfe20000001203 */
[----:B-1----:R-:W-:Y:S01]  /*a140*/  VIADD R3, R14, 0xffffffff ;  /* 0xffffffff0e037836 */ /* 0x002fe20000000000 */
[----:B------:R-:W-:Y:S01]  /*a150*/  LOP3.LUT R19, R8, R19, RZ, 0xc0, !PT ;  /* 0x0000001308137212 */ /* 0x000fe200078ec0ff */
[----:B------:R-:W-:Y:S02]  /*a160*/  IMAD.MOV R12, RZ, RZ, -R12 ;  /* 0x000000ffff0c7224 */ /* 0x000fe400078e0a0c */
[----:B------:R-:W-:Y:S01]  /*a170*/  IMAD.MOV R2, RZ, RZ, -R0 ;  /* 0x000000ffff027224 */ /* 0x000fe200078e0a00 */
[----:B------:R-:W-:Y:S01]  /*a180*/  LOP3.LUT R3, R10, R3, RZ, 0xc0, !PT ;  /* 0x000000030a037212 */ /* 0x000fe200078ec0ff */
[----:B------:R-:W-:Y:S02]  /*a190*/  IMAD R19, R24, R0, R19 ;  /* 0x0000000018137224 */ /* 0x000fe400078e0213 */
[----:B0-----:R-:W-:-:S04]  /*a1a0*/  IMAD R0, R2, R25, R13 ;  /* 0x0000001902007224 */ /* 0x001fc800078e020d */
[----:B------:R-:W-:Y:S01]  /*a1b0*/  IMAD R2, R0, R14, R3 ;  /* 0x0000000e00027224 */ /* 0x000fe200078e0203 */
[----:B----4-:R-:W-:Y:S01]  /*a1c0*/  ISETP.NE.AND P0, PT, R4, 0x1, PT ;  /* 0x000000010400780c */ /* 0x010fe20003f05270 */
[----:B------:R-:W-:-:S05]  /*a1d0*/  IMAD.MOV.U32 R4, RZ, RZ, 0x1 ;  /* 0x00000001ff047424 */ /* 0x000fca00078e00ff */
[----:B------:R-:W-:-:S07]  /*a1e0*/  PRMT R0, R4, 0x7610, R0 ;  /* 0x0000761004007816 */ /* 0x000fce0000000000 */
[----:B------:R-:W-:-:S04]  /*a1f0*/  @P0 IMAD R22, R15, R12, R20 ;  /* 0x0000000c0f160224 */ /* 0x000fc800078e0214 */
[----:B------:R-:W-:-:S05]  /*a200*/  IMAD R19, R19, R28, R22 ;  /* 0x0000001c13137224 */ /* 0x000fca00078e0216 */
[----:B------:R-:W-:Y:S02]  /*a210*/  SEL R22, R2, R19, !P0 ;  /* 0x0000001302167207 */ /* 0x000fe40004000000 */
[----:B------:R-:W-:Y:S01]  /*a220*/  SEL R19, R19, R2, !P0 ;  /* 0x0000000213137207 */ /* 0x000fe20004000000 */
[----:B------:R-:W-:-:S07]  /*a230*/  IMAD.MOV.U32 R2, RZ, RZ, R11 ;  /* 0x000000ffff027224 */ /* 0x000fce00078e000b */
.L_x_207:
[----:B------:R-:W-:Y:S02]  /*a240*/  LOP3.LUT P0, RZ, R0, 0xff, RZ, 0xc0, !PT ;  /* 0x000000ff00ff7812 */ /* 0x000fe4000780c0ff */
[----:B------:R-:W-:-:S11]  /*a250*/  LOP3.LUT R122, R122, 0x1, RZ, 0x3c, !PT ;  /* 0x000000017a7a7812 */ /* 0x000fd600078e3cff */
[----:B------:R-:W-:Y:S05]  /*a260*/  @P0 BRA `(.L_x_210) ;  /* 0xffffff7000900947 */ /* 0x000fea000383ffff */
[----:B------:R-:W-:Y:S05]  /*a270*/  EXIT ;  /* 0x000000000000794d */ /* 0x000fea0003800000 */
.L_x_13:
[----:B------:R-:W-:-:S08]  /*a280*/  ISETP.NE.AND P0, PT, R0, RZ, PT ;  /* 0x000000ff0000720c */ /* 0x000fd00003f05270 */
[----:B0-----:R-:W0:-:S00]  /*a290*/  USETMAXREG.DEALLOC.CTAPOOL 0x28 ;  /* 0x00000028000079c8 */ /* 0x001e0000080e0500 */
[----:B------:R-:W-:Y:S05]  /*a2a0*/  @P0 EXIT ;  /* 0x000000000000094d */ /* 0x000fea0003800000 */
[----:B0-----:R-:W-:Y:S01]  /*a2b0*/  LOP3.LUT P0, RZ, R8, 0xff, RZ, 0xc0, !PT ;  /* 0x000000ff08ff7812 */ /* 0x001fe2000780c0ff */
[----:B------:R-:W-:Y:S02]  /*a2c0*/  IMAD.MOV.U32 R0, RZ, RZ, 0x1 ;  /* 0x00000001ff007424 */ /* 0x000fe400078e00ff */
[----:B------:R-:W-:-:S10]  /*a2d0*/  IMAD.MOV.U32 R7, RZ, RZ, RZ ;  /* 0x000000ffff077224 */ /* 0x000fd400078e00ff */
[----:B------:R-:W-:Y:S05]  /*a2e0*/  @!P0 BRA `(.L_x_211) ;  /* 0x0000000c00248947 */ /* 0x000fea0003800000 */
[----:B------:R-:W-:Y:S01]  /*a2f0*/  LOP3.LUT P0, RZ, R4, 0x1f, RZ, 0xc0, !PT ;  /* 0x0000001f04ff7812 */ /* 0x000fe2000780c0ff */
[----:B------:R-:W-:Y:S01]  /*a300*/  ULDC UR5, c[0x0][0x658] ;  /* 0x0001960000057ab9 */ /* 0x000fe20000000800 */
[----:B------:R-:W-:Y:S01]  /*a310*/  UMOV UR6, 0xffffffff ;  /* 0xffffffff00067882 */ /* 0x000fe20000000000 */
[----:B------:R-:W-:Y:S01]  /*a320*/  BSSY B0, `(.L_x_211) ;  /* 0x00000c5000007945 */ /* 0x000fe20003800000 */
[----:B------:R-:W-:Y:S01]  /*a330*/  USHF.L.U32 UR6, UR6, UR5, URZ ;  /* 0x0000000506067299 */ /* 0x000fe2000800063f */
[C---:B------:R-:W-:Y:S01]  /*a340*/  ISETP.NE.AND P2, PT, R3.reuse, RZ, PT ;  /* 0x000000ff0300720c */ /* 0x040fe20003f45270 */
[----:B------:R-:W-:Y:S01]  /*a350*/  IMAD.MOV.U32 R8, RZ, RZ, 0x1 ;  /* 0x00000001ff087424 */ /* 0x000fe200078e00ff */
[----:B------:R-:W-:Y:S01]  /*a360*/  ISETP.NE.OR P0, PT, R3, RZ, !P0 ;  /* 0x000000ff0300720c */ /* 0x000fe20004705670 */
[----:B------:R-:W-:Y:S01]  /*a370*/  IMAD.MOV.U32 R0, RZ, RZ, 0x1 ;  /* 0x00000001ff007424 */ /* 0x000fe200078e00ff */
[----:B------:R-:W-:Y:S01]  /*a380*/  LOP3.LUT R6, R16, 0x2, RZ, 0xfc, !PT ;  /* 0x0000000210067812 */ /* 0x000fe200078efcff */
[----:B------:R-:W-:Y:S01]  /*a390*/  IMAD.MOV.U32 R7, RZ, RZ, RZ ;  /* 0x000000ffff077224 */ /* 0x000fe200078e00ff */
[----:B------:R-:W-:Y:S01]  /*a3a0*/  ULDC UR4, c[0x0][0x600] ;  /* 0x0001800000047ab9 */ /* 0x000fe20000000800 */
[----:B------:R-:W-:Y:S01]  /*a3b0*/  UMOV UR7, 0x1 ;  /* 0x0000000100077882 */ /* 0x000fe20000000000 */
[----:B------:R-:W-:-:S02]  /*a3c0*/  UIADD3 UR19, UR38, 0x1, URZ ;  /* 0x0000000126137890 */ /* 0x000fc4000fffe03f */
[----:B------:R-:W-:Y:S02]  /*a3d0*/  UIADD3 UR15, UR4, -0x1, URZ ;  /* 0xffffffff040f7890 */ /* 0x000fe4000fffe03f */
[----:B------:R-:W-:Y:S02]  /*a3e0*/  USHF.L.U32 UR17, UR7, UR5, URZ ;  /* 0x0000000507117299 */ /* 0x000fe4000800063f */
[----:B------:R-:W-:Y:S01]  /*a3f0*/  ULOP3.LUT UR16, URZ, UR6, URZ, 0x33, !UPT ;  /* 0x000000063f107292 */ /* 0x000fe2000f8e333f */
[----:B------:R-:W-:-:S11]  /*a400*/  ULDC.64 UR20, c[0x0][0x198] ;  /* 0x0000660000147ab9 */ /* 0x000fd60000000a00 */
.L_x_223:
[----:B------:R-:W-:-:S03]  /*a410*/  UMOV UR4, 0xffffffff ;  /* 0xffffffff00047882 */ /* 0x000fc60000000000 */
[----:B------:R-:W-:Y:S05]  /*a420*/  BRA.DIV UR4, `(.L_x_212) ;  /* 0x0000001204547947 */ /* 0x000fea000b800000 */
[----:B------:R-:W-:-:S13]  /*a430*/  ELECT P6, URZ, PT ;  /* 0x00000000003f782f */ /* 0x000fda00038c0000 */
.L_x_239:
[----:B------:R-:W0:Y:S01]  /*a440*/  LDC R3, c[0x0][0x28c] ;  /* 0x0000a300ff037b82 */ /* 0x000e220000000800 */
[----:B------:R-:W-:Y:S01]  /*a450*/  BSSY B1, `(.L_x_213) ;  /* 0x0000037000017945 */ /* 0x000fe20003800000 */
[----:B0-----:R-:W-:-:S13]  /*a460*/  ISETP.LT.OR P6, PT, R3, 0x1, !P6 ;  /* 0x000000010300780c */ /* 0x001fda00077c1670 */
[----:B------:R-:W-:Y:S05]  /*a470*/  @P6 BRA `(.L_x_214) ;  /* 0x0000000000d06947 */ /* 0x000fea0003800000 */
[----:B------:R-:W-:Y:S02]  /*a480*/  IMAD R22, R22, 0xb0, RZ ;  /* 0x000000b016167824 */ /* 0x000fe400078e02ff */
[----:B------:R-:W-:Y:S02]  /*a490*/  IMAD.SHL.U32 R19, R19, 0x40, RZ ;  /* 0x0000004013137824 */ /* 0x000fe400078e00ff */
[----:B------:R-:W-:Y:S02]  /*a4a0*/  IMAD.MOV.U32 R12, RZ, RZ, RZ ;  /* 0x000000ffff0c7224 */ /* 0x000fe400078e00ff */
[----:B------:R-:W-:Y:S02]  /*a4b0*/  IMAD.U32 R13, RZ, RZ, UR19 ;  /* 0x00000013ff0d7e24 */ /* 0x000fe4000f8e00ff */
[----:B------:R-:W-:Y:S02]  /*a4c0*/  IMAD.MOV.U32 R3, RZ, RZ, R0 ;  /* 0x000000ffff037224 */ /* 0x000fe400078e0000 */
[----:B------:R-:W-:-:S07]  /*a4d0*/  IMAD.MOV.U32 R4, RZ, RZ, R7 ;  /* 0x000000ffff047224 */ /* 0x000fce00078e0007 */
.L_x_218:
[----:B------:R-:W0:Y:S01]  /*a4e0*/  S2R R10, SR_CgaCtaId ;  /* 0x00000000000a7919 */ /* 0x000e220000008800 */
[----:B------:R-:W-:Y:S01]  /*a4f0*/  MOV R5, 0x400 ;  /* 0x0000040000057802 */ /* 0x000fe20000000f00 */
[----:B------:R-:W1:Y:S03]  /*a500*/  @!P2 LDC R9, c[0x0][0x500] ;  /* 0x00014000ff09ab82 */ /* 0x000e660000000800 */
[----:B0-----:R-:W-:Y:S02]  /*a510*/  LEA R11, R10, R5, 0x18 ;  /* 0x000000050a0b7211 */ /* 0x001fe400078ec0ff */
[----:B------:R-:W-:-:S03]  /*a520*/  SHF.L.U32 R5, R3, 0x1f, RZ ;  /* 0x0000001f03057819 */ /* 0x000fc600000006ff */
[----:B------:R-:W-:-:S04]  /*a530*/  IMAD R10, R4, 0x8, R11 ;  /* 0x00000008040a7824 */ /* 0x000fc800078e020b */
[----:B------:R-:W0:Y:S02]  /*a540*/  SYNCS.PHASECHK.TRANS64.TRYWAIT P1, [R10+URZ+0x38], R5 ;  /* 0x000038050a0075a7 */ /* 0x000e24000802017f */
[----:B01----:R-:W-:Y:S05]  /*a550*/  @!P1 BRA `(.L_x_215) ;  /* 0x0000001000289947 */ /* 0x003fea0003800000 */
.L_x_240:
[----:B0-----:R-:W-:Y:S01]  /*a560*/  PRMT R5, R6, 0x9910, RZ ;  /* 0x0000991006057816 */ /* 0x001fe200000000ff */
[----:B------:R0:W-:Y:S03]  /*a570*/  @!P2 SYNCS.ARRIVE.TRANS64 RZ, [R10+URZ], R9 ;  /* 0x000000090affa9a7 */ /* 0x0001e6000800003f */
[----:B------:R-:W-:-:S13]  /*a580*/  ISETP.NE.AND P1, PT, R5, 0x2, PT ;  /* 0x000000020500780c */ /* 0x000fda0003f25270 */
[----:B0-----:R-:W-:Y:S05]  /*a590*/  @P1 BRA `(.L_x_216) ;  /* 0x0000000000041947 */ /* 0x001fea0003800000 */
[----:B------:R-:W-:Y:S01]  /*a5a0*/  BPT.TRAP 0x1 ;  /* 0x000000040000795c */ /* 0x000fe20000300000 */
.L_x_216:
[----:B------:R-:W-:Y:S05]  /*a5b0*/  @P0 BRA `(.L_x_217) ;  /* 0x0000000000040947 */ /* 0x000fea0003800000 */
[----:B------:R-:W-:Y:S01]  /*a5c0*/  BPT.TRAP 0x1 ;  /* 0x000000040000795c */ /* 0x000fe20000300000 */
.L_x_217:
[--C-:B------:R-:W-:Y:S01]  /*a5d0*/  IMAD R5, R4, 0x2000, R11.reuse ;  /* 0x0000200004057824 */ /* 0x100fe200078e020b */
[----:B------:R-:W-:Y:S01]  /*a5e0*/  R2UR UR9, R10 ;  /* 0x000000000a0972ca */ /* 0x000fe200000e0000 */
[C---:B------:R-:W-:Y:S01]  /*a5f0*/  IMAD R11, R4.reuse, 0x5800, R11 ;  /* 0x00005800040b7824 */ /* 0x040fe200078e020b */
[----:B------:R-:W-:Y:S01]  /*a600*/  UIADD3 UR4, UP0, UR20, 0xf0, URZ ;  /* 0x000000f014047890 */ /* 0x000fe2000ff1e03f */
[----:B------:R-:W-:Y:S01]  /*a610*/  VIADD R13, R13, 0xffffffff ;  /* 0xffffffff0d0d7836 */ /* 0x000fe20000000000 */
[----:B------:R-:W-:Y:S01]  /*a620*/  R2UR UR5, R5 ;  /* 0x00000000050572ca */ /* 0x000fe200000e0000 */
[----:B------:R-:W-:Y:S01]  /*a630*/  UIADD3 UR22, UP1, UR20, 0x1f0, URZ ;  /* 0x000001f014167890 */ /* 0x000fe2000ff3e03f */
[----:B------:R-:W-:Y:S01]  /*a640*/  R2UR UR8, R11 ;  /* 0x000000000b0872ca */ /* 0x000fe200000e0000 */
[----:B------:R-:W-:Y:S01]  /*a650*/  VIADD R4, R4, 0x1 ;  /* 0x0000000104047836 */ /* 0x000fe20000000000 */
[----:B------:R-:W-:Y:S01]  /*a660*/  R2UR UR11, R19 ;  /* 0x00000000130b72ca */ /* 0x000fe200000e0000 */
[----:B------:R-:W-:Y:S01]  /*a670*/  UIADD3.X UR23, URZ, UR21, URZ, UP1, !UPT ;  /* 0x000000153f177290 */ /* 0x000fe20008ffe43f */
[----:B------:R-:W-:Y:S01]  /*a680*/  R2UR UR10, R12 ;  /* 0x000000000c0a72ca */ /* 0x000fe200000e0000 */
[----:B------:R-:W-:Y:S01]  /*a690*/  UMOV UR6, 0x0 ;  /* 0x0000000000067882 */ /* 0x000fe20000000000 */
[----:B------:R-:W-:Y:S01]  /*a6a0*/  R2UR UR12, R2 ;  /* 0x00000000020c72ca */ /* 0x000fe200000e0000 */
[----:B------:R-:W-:Y:S01]  /*a6b0*/  UMOV UR7, 0x10000000 ;  /* 0x1000000000077882 */ /* 0x000fe20000000000 */
[----:B------:R-:W-:Y:S01]  /*a6c0*/  R2UR UR18, R22 ;  /* 0x00000000161272ca */ /* 0x000fe200000e0000 */
[----:B------:R-:W-:Y:S01]  /*a6d0*/  VIADD R12, R12, 0x40 ;  /* 0x000000400c0c7836 */ /* 0x000fe20000000000 */
[----:B------:R-:W-:Y:S01]  /*a6e0*/  ISETP.GT.AND P3, PT, R13, 0x1, PT ;  /* 0x000000010d00780c */ /* 0x000fe20003f64270 */
[----:B------:R-:W-:Y:S01]  /*a6f0*/  UIADD3 UR13, UR5, 0x180, URZ ;  /* 0x00000180050d7890 */ /* 0x000fe2000fffe03f */
[----:B------:R-:W-:Y:S01]  /*a700*/  ISETP.NE.AND P1, PT, R4, 0x7, PT ;  /* 0x000000070400780c */ /* 0x000fe20003f25270 */
[----:B------:R-:W-:-:S02]  /*a710*/  UIADD3.X UR5, URZ, UR21, URZ, UP0, !UPT ;  /* 0x000000153f057290 */ /* 0x000fc400087fe43f */
[----:B------:R-:W-:Y:S01]  /*a720*/  UIADD3 UR14, UR8, 0xe180, URZ ;  /* 0x0000e180080e7890 */ /* 0x000fe2000fffe03f */
[----:B------:R-:W-:Y:S02]  /*a730*/  SEL R10, RZ, 0x1, P1 ;  /* 0x00000001ff0a7807 */ /* 0x000fe40000800000 */
[----:B------:R-:W-:Y:S01]  /*a740*/  UMOV UR8, UR13 ;  /* 0x0000000d00087c82 */ /* 0x000fe20008000000 */
[----:B------:R-:W-:Y:S02]  /*a750*/  SEL R4, R4, RZ, P1 ;  /* 0x000000ff04047207 */ /* 0x000fe40000800000 */
[----:B------:R-:W-:Y:S01]  /*a760*/  LOP3.LUT R3, R3, R10, RZ, 0x3c, !PT ;  /* 0x0000000a03037212 */ /* 0x000fe200078e3cff */
[----:B------:R0:W-:Y:S02]  /*a770*/  UTMALDG.3D [UR8], [UR4], desc[UR6] ;  /* 0x00000608040075b4 */ /* 0x0001e40008011000 */
[----:B0-----:R-:W-:Y:S01]  /*a780*/  UMOV UR8, UR14 ;  /* 0x0000000e00087c82 */ /* 0x001fe20008000000 */
[----:B------:R-:W-:-:S02]  /*a790*/  UMOV UR11, UR18 ;  /* 0x00000012000b7c82 */ /* 0x000fc40008000000 */
[----:B------:R0:W-:Y:S02]  /*a7a0*/  UTMALDG.3D [UR8], [UR22], desc[UR6] ;  /* 0x00000608160075b4 */ /* 0x0001e40008011000 */
[----:B0-----:R-:W-:Y:S05]  /*a7b0*/  @P3 BRA `(.L_x_218) ;  /* 0xfffffffc00483947 */ /* 0x001fea000383ffff */
.L_x_214:
[----:B------:R-:W-:Y:S05]  /*a7c0*/  BSYNC B1 ;  /* 0x0000000000017941 */ /* 0x000fea0003800000 */
.L_x_213:
[----:B------:R-:W2:Y:S01]  /*a7d0*/  LDL.64 R10, [R1] ;  /* 0x00000000010a7983 */ /* 0x000ea20000100a00 */
[----:B------:R-:W-:Y:S01]  /*a7e0*/  LOP3.LUT P4, RZ, R8, 0xff, RZ, 0xc0, !PT ;  /* 0x000000ff08ff7812 */ /* 0x000fe2000788c0ff */
[----:B------:R-:W-:Y:S01]  /*a7f0*/  VIADD R4, R7, UR38 ;  /* 0x0000002607047c36 */ /* 0x000fe20008000000 */
[----:B------:R-:W-:Y:S01]  /*a800*/  ULDC.64 UR4, c[0x0][0x650] ;  /* 0x0001940000047ab9 */ /* 0x000fe20000000a00 */
[----:B------:R-:W-:Y:S01]  /*a810*/  IMAD.U32 R7, RZ, RZ, UR38 ;  /* 0x00000026ff077e24 */ /* 0x000fe2000f8e00ff */
[----:B------:R-:W-:Y:S01]  /*a820*/  UISETP.GE.U32.AND UP0, UPT, UR38, 0x7, UPT ;  /* 0x000000072600788c */ /* 0x000fe2000bf06070 */
[C---:B------:R-:W-:Y:S01]  /*a830*/  IMAD.WIDE.U32 R2, R4.reuse, 0x24924925, RZ ;  /* 0x2492492504027825 */ /* 0x040fe200078e00ff */
[C---:B------:R-:W-:Y:S01]  /*a840*/  ISETP.GT.U32.AND P1, PT, R4.reuse, 0x6, PT ;  /* 0x000000060400780c */ /* 0x040fe20003f24070 */
[----:B------:R-:W-:Y:S02]  /*a850*/  BSSY B1, `(.L_x_219) ;  /* 0x000006f000017945 */ /* 0x000fe40003800000 */
[----:B------:R-:W-:Y:S01]  /*a860*/  IMAD.IADD R2, R4, 0x1, -R3 ;  /* 0x0000000104027824 */ /* 0x000fe200078e0a03 */
[----:B------:R-:W-:Y:S01]  /*a870*/  ISETP.LT.U32.AND P1, PT, R7, 0x7, P1 ;  /* 0x000000070700780c */ /* 0x000fe20000f21070 */
[----:B------:R-:W-:Y:S01]  /*a880*/  IMAD.MOV.U32 R19, RZ, RZ, -0x1 ;  /* 0xffffffffff137424 */ /* 0x000fe200078e00ff */
[----:B------:R-:W-:Y:S01]  /*a890*/  PLOP3.LUT P3, PT, PT, PT, UP0, 0x80, 0x0 ;  /* 0x000000000000781c */ /* 0x000fe20003f6f008 */
[----:B------:R-:W0:Y:S01]  /*a8a0*/  @P4 S2R R8, SR_CgaCtaId ;  /* 0x0000000000084919 */ /* 0x000e220000008800 */
[----:B------:R-:W-:Y:S01]  /*a8b0*/  @P4 MOV R5, 0x400 ;  /* 0x0000040000054802 */ /* 0x000fe20000000f00 */
[----:B------:R-:W-:Y:S01]  /*a8c0*/  IMAD.MOV.U32 R22, RZ, RZ, -0x1 ;  /* 0xffffffffff167424 */ /* 0x000fe200078e00ff */
[----:B------:R-:W-:-:S02]  /*a8d0*/  LEA.HI R2, R2, R3, RZ, 0x1f ;  /* 0x0000000302027211 */ /* 0x000fc400078ff8ff */
[----:B------:R-:W-:Y:S02]  /*a8e0*/  PRMT R3, RZ, 0x7610, R3 ;  /* 0x00007610ff037816 */ /* 0x000fe40000000003 */
[----:B------:R-:W-:Y:S01]  /*a8f0*/  SHF.R.U32.HI R7, RZ, 0x2, R2 ;  /* 0x00000002ff077819 */ /* 0x000fe20000011602 */
[----:B------:R-:W-:Y:S01]  /*a900*/  IMAD.MOV.U32 R2, RZ, RZ, -0x1 ;  /* 0xffffffffff027424 */ /* 0x000fe200078e00ff */
[----:B0-----:R-:W-:Y:S02]  /*a910*/  @P4 LEA R8, R8, R5, 0x18 ;  /* 0x0000000508084211 */ /* 0x001fe400078ec0ff */
[----:B------:R-:W-:Y:S02]  /*a920*/  SEL R5, RZ, 0x1, !P1 ;  /* 0x00000001ff057807 */ /* 0x000fe40004800000 */
[----:B------:R0:W-:Y:S02]  /*a930*/  @P4 SYNCS.ARRIVE.TRANS64.A1T0 RZ, [R8+URZ+0xa8], RZ ;  /* 0x0000a8ff08ff49a7 */ /* 0x0001e4000810003f */
[----:B------:R-:W-:-:S04]  /*a940*/  LOP3.LUT R0, R0, R5, RZ, 0x3c, !PT ;  /* 0x0000000500007212 */ /* 0x000fc800078e3cff */
[----:B------:R-:W-:Y:S01]  /*a950*/  @P3 LOP3.LUT R0, R0, 0x1, R7, 0x78, !PT ;  /* 0x0000000100003812 */ /* 0x000fe200078e7807 */
[----:B------:R-:W-:Y:S01]  /*a960*/  IMAD R7, R7, -0x7, R4 ;  /* 0xfffffff907077824 */ /* 0x000fe200078e0204 */
[----:B0-----:R-:W-:Y:S02]  /*a970*/  PRMT R8, RZ, 0x7610, R8 ;  /* 0x00007610ff087816 */ /* 0x001fe40000000008 */
[----:B--2---:R-:W-:-:S05]  /*a980*/  IADD3 R18, P1, R18, R10, RZ ;  /* 0x0000000a12127210 */ /* 0x004fca0007f3e0ff */
[----:B------:R-:W-:Y:S01]  /*a990*/  IMAD.X R17, R17, 0x1, R23, P1 ;  /* 0x0000000111117824 */ /* 0x000fe200008e0617 */
[----:B------:R-:W-:-:S04]  /*a9a0*/  ISETP.GE.U32.AND P1, PT, R18, UR4, PT ;  /* 0x0000000412007c0c */ /* 0x000fc8000bf26070 */
[----:B------:R-:W-:-:S13]  /*a9b0*/  ISETP.GE.U32.AND.EX P1, PT, R17, UR5, PT, P1 ;  /* 0x0000000511007c0c */ /* 0x000fda000bf26110 */
[----:B------:R-:W-:Y:S05]  /*a9c0*/  @P1 BRA `(.L_x_220) ;  /* 0x00000004005c1947 */ /* 0x000fea0003800000 */
[----:B------:R-:W0:Y:S01]  /*a9d0*/  S2R R11, SR_CTAID.X ;  /* 0x00000000000b7919 */ /* 0x000e220000002500 */
[----:B------:R-:W-:Y:S01]  /*a9e0*/  ULDC.64 UR4, c[0x0][0x628] ;  /* 0x00018a0000047ab9 */ /* 0x000fe20000000a00 */
[----:B------:R-:W1:Y:S01]  /*a9f0*/  LDC R12, c[0x0][0x144] ;  /* 0x00005100ff0c7b82 */ /* 0x000e620000000800 */
[----:B------:R-:W-:Y:S01]  /*aa00*/  ISETP.NE.U32.AND P1, PT, RZ, UR4, PT ;  /* 0x00000004ff007c0c */ /* 0x000fe2000bf25070 */
[----:B------:R-:W2:Y:S01]  /*aa10*/  S2R R9, SR_CTAID.Y ;  /* 0x0000000000097919 */ /* 0x000ea20000002600 */
[----:B------:R-:W-:Y:S01]  /*aa20*/  ULDC UR6, c[0x0][0x150] ;  /* 0x0000540000067ab9 */ /* 0x000fe20000000800 */
[----:B------:R-:W-:Y:S01]  /*aa30*/  ULDC UR7, c[0x0][0x630] ;  /* 0x00018c0000077ab9 */ /* 0x000fe20000000800 */
[----:B------:R-:W-:Y:S01]  /*aa40*/  ISETP.NE.AND.EX P1, PT, RZ, UR5, PT, P1 ;  /* 0x00000005ff007c0c */ /* 0x000fe2000bf25310 */
[----:B------:R-:W-:Y:S01]  /*aa50*/  IMAD.MOV.U32 R2, RZ, RZ, R18 ;  /* 0x000000ffff027224 */ /* 0x000fe200078e0012 */
[----:B0-----:R-:W-:-:S05]  /*aa60*/  I2FP.F32.U32 R3, R11 ;  /* 0x0000000b00037245 */ /* 0x001fca0000201000 */
[----:B------:R-:W-:Y:S01]  /*aa70*/  FMUL R14, R3, UR6 ;  /* 0x00000006030e7c20 */ /* 0x000fe20008400000 */
[----:B------:R-:W-:-:S05]  /*aa80*/  IMAD.MOV.U32 R3, RZ, RZ, R17 ;  /* 0x000000ffff037224 */ /* 0x000fca00078e0011 */
[----:B--2---:R-:W-:Y:S05]  /*aa90*/  @!P1 BRA `(.L_x_221) ;  /* 0x0000000000289947 */ /* 0x004fea0003800000 */
[----:B------:R-:W-:Y:S02]  /*aaa0*/  ULDC UR6, c[0x0][0x634] ;  /* 0x00018d0000067ab9 */ /* 0x000fe40000000800 */
[----:B------:R-:W-:-:S05]  /*aab0*/  IADD3 R3, P1, R18, UR6, RZ ;  /* 0x0000000612037c10 */ /* 0x000fca000ff3e0ff */
[----:B------:R-:W-:-:S04]  /*aac0*/  IMAD.X R13, RZ, RZ, R17, P1 ;  /* 0x000000ffff0d7224 */ /* 0x000fc800008e0611 */
[----:B------:R-:W-:-:S04]  /*aad0*/  IMAD.WIDE.U32 R4, R13, UR4, RZ ;  /* 0x000000040d047c25 */ /* 0x000fc8000f8e00ff */
[----:B------:R-:W-:-:S04]  /*aae0*/  IMAD.WIDE.U32 R4, P1, R3, UR5, R4 ;  /* 0x0000000503047c25 */ /* 0x000fc8000f820004 */
[----:B------:R-:W-:-:S04]  /*aaf0*/  IMAD.WIDE.U32 R2, R3, UR4, RZ ;  /* 0x0000000403027c25 */ /* 0x000fc8000f8e00ff */
[----:B------:R-:W-:Y:S01]  /*ab00*/  IMAD.MOV.U32 R2, RZ, RZ, R5 ;  /* 0x000000ffff027224 */ /* 0x000fe200078e0005 */
[----:B------:R-:W-:Y:S01]  /*ab10*/  IADD3 RZ, P3, R3, R4, RZ ;  /* 0x0000000403ff7210 */ /* 0x000fe20007f7e0ff */
[----:B------:R-:W-:-:S04]  /*ab20*/  IMAD.X R3, RZ, RZ, RZ, P1 ;  /* 0x000000ffff037224 */ /* 0x000fc800008e06ff */
[----:B------:R-:W-:-:S08]  /*ab30*/  IMAD.WIDE.U32.X R2, R13, UR5, R2, P3 ;  /* 0x000000050d027c25 */ /* 0x000fd000098e0402 */
.L_x_221:
[--C-:B------:R-:W-:Y:S01]  /*ab40*/  SHF.R.U64 R10, R2, UR7, R3.reuse ;  /* 0x00000007020a7c19 */ /* 0x100fe20008001203 */
[----:B------:R-:W0:Y:S01]  /*ab50*/  F2I.U32.TRUNC.NTZ R14, R14 ;  /* 0x0000000e000e7305 */ /* 0x000e22000020f000 */
[----:B------:R-:W-:Y:S01]  /*ab60*/  SHF.R.U32.HI R2, RZ, UR7, R3 ;  /* 0x00000007ff027c19 */ /* 0x000fe20008011603 */
[----:B------:R-:W-:Y:S01]  /*ab70*/  ULDC.64 UR4, c[0x0][0x620] ;  /* 0x0001880000047ab9 */ /* 0x000fe20000000a00 */
[----:B------:R-:W-:Y:S01]  /*ab80*/  IADD3 R5, P1, RZ, -R10, RZ ;  /* 0x8000000aff057210 */ /* 0x000fe20007f3e0ff */
[----:B------:R-:W-:Y:S01]  /*ab90*/  IMAD.MOV.U32 R3, RZ, RZ, R17 ;  /* 0x000000ffff037224 */ /* 0x000fe200078e0011 */
[----:B------:R-:W-:-:S03]  /*aba0*/  ULDC.64 UR6, c[0x0][0x640] ;  /* 0x0001900000067ab9 */ /* 0x000fc60000000a00 */
[----:B------:R-:W-:Y:S01]  /*abb0*/  IMAD.X R2, RZ, RZ, ~R2, P1 ;  /* 0x000000ffff027224 */ /* 0x000fe200008e0e02 */
[----:B------:R-:W-:-:S03]  /*abc0*/  ISETP.NE.U32.AND P1, PT, RZ, UR6, PT ;  /* 0x00000006ff007c0c */ /* 0x000fc6000bf25070 */
[----:B------:R-:W-:Y:S01]  /*abd0*/  IMAD R4, R2, UR4, RZ ;  /* 0x0000000402047c24 */ /* 0x000fe2000f8e02ff */
[----:B------:R-:W-:Y:S01]  /*abe0*/  ISETP.NE.AND.EX P1, PT, RZ, UR7, PT, P1 ;  /* 0x00000007ff007c0c */ /* 0x000fe2000bf25310 */
[----:B------:R-:W-:-:S04]  /*abf0*/  IMAD.MOV.U32 R2, RZ, RZ, R18 ;  /* 0x000000ffff027224 */ /* 0x000fc800078e0012 */
[----:B------:R-:W-:Y:S01]  /*ac00*/  IMAD.WIDE.U32 R2, R5, UR4, R2 ;  /* 0x0000000405027c25 */ /* 0x000fe2000f8e0002 */
[----:B------:R-:W-:-:S03]  /*ac10*/  ULDC UR4, c[0x0][0x618] ;  /* 0x0001860000047ab9 */ /* 0x000fc60000000800 */
[----:B------:R-:W-:Y:S01]  /*ac20*/  IMAD R5, R5, UR5, R4 ;  /* 0x0000000505057c24 */ /* 0x000fe2000f8e0204 */
[----:B------:R-:W-:Y:S01]  /*ac30*/  ULDC UR5, c[0x0][0x154] ;  /* 0x0000550000057ab9 */ /* 0x000fe20000000800 */
[----:B0-----:R-:W-:Y:S02]  /*ac40*/  IMAD.MOV R4, RZ, RZ, -R14 ;  /* 0x000000ffff047224 */ /* 0x001fe400078e0a0e */
[----:B------:R-:W0:Y:S01]  /*ac50*/  LDC R14, c[0x0][0x148] ;  /* 0x00005200ff0e7b82 */ /* 0x000e220000000800 */
[----:B------:R-:W-:Y:S02]  /*ac60*/  IMAD.IADD R3, R3, 0x1, R5 ;  /* 0x0000000103037824 */ /* 0x000fe400078e0205 */
[----:B-1----:R-:W-:Y:S01]  /*ac70*/  IMAD R11, R12, R4, R11 ;  /* 0x000000040c0b7224 */ /* 0x002fe200078e020b */
[----:B------:R-:W-:Y:S02]  /*ac80*/  I2FP.F32.U32 R4, R9 ;  /* 0x0000000900047245 */ /* 0x000fe40000201000 */
[----:B------:R-:W-:-:S02]  /*ac90*/  SHF.R.U64 R12, R2, UR4, R3 ;  /* 0x00000004020c7c19 */ /* 0x000fc40008001203 */
[----:B------:R-:W-:Y:S01]  /*aca0*/  SHF.R.U32.HI R3, RZ, UR4, R3 ;  /* 0x00000004ff037c19 */ /* 0x000fe20008011603 */
[----:B------:R-:W-:Y:S01]  /*acb0*/  FMUL R4, R4, UR5 ;  /* 0x0000000504047c20 */ /* 0x000fe20008400000 */
[----:B------:R-:W-:Y:S02]  /*acc0*/  ULDC UR4, c[0x0][0x608] ;  /* 0x0001820000047ab9 */ /* 0x000fe40000000800 */
[--C-:B------:R-:W-:Y:S01]  /*acd0*/  SHF.R.U64 R15, R12, UR4, R3.reuse ;  /* 0x000000040c0f7c19 */ /* 0x100fe20008001203 */
[----:B------:R1:W2:Y:S01]  /*ace0*/  F2I.U32.TRUNC.NTZ R20, R4 ;  /* 0x0000000400147305 */ /* 0x0002a2000020f000 */
[----:B------:R-:W-:Y:S01]  /*acf0*/  SHF.R.U32.HI R2, RZ, UR4, R3 ;  /* 0x00000004ff027c19 */ /* 0x000fe20008011603 */
[----:B------:R-:W-:-:S03]  /*ad00*/  ULDC UR4, c[0x0][0x658] ;  /* 0x0001960000047ab9 */ /* 0x000fc60000000800 */
[--C-:B------:R-:W-:Y:S02]  /*ad10*/  SHF.R.U64 R13, R15, UR4, R2.reuse ;  /* 0x000000040f0d7c19 */ /* 0x100fe40008001202 */
[----:B------:R-:W-:-:S03]  /*ad20*/  SHF.R.U32.HI R19, RZ, UR4, R2 ;  /* 0x00000004ff137c19 */ /* 0x000fc60008011602 */
[----:B------:R-:W-:Y:S02]  /*ad30*/  IMAD.MOV.U32 R2, RZ, RZ, R13 ;  /* 0x000000ffff027224 */ /* 0x000fe400078e000d */
[----:B------:R-:W-:Y:S01]  /*ad40*/  IMAD.MOV.U32 R3, RZ, RZ, R19 ;  /* 0x000000ffff037224 */ /* 0x000fe200078e0013 */
[----:B-1----:R-:W-:Y:S06]  /*ad50*/  @!P1 BRA `(.L_x_222) ;  /* 0x0000000000289947 */ /* 0x002fec0003800000 */
        /* <DEDUP_REMOVED lines=10> */
.L_x_222:
[----:B------:R-:W1:Y:S01]  /*ae00*/  LDC R4, c[0x0][0x65c] ;  /* 0x00019700ff047b82 */ /* 0x000e620000000800 */
[----:B------:R-:W-:Y:S01]  /*ae10*/  ULDC UR4, c[0x0][0x648] ;  /* 0x0001920000047ab9 */ /* 0x000fe20000000800 */
[----:B------:R-:W-:Y:S01]  /*ae20*/  LOP3.LUT R15, R15, UR16, RZ, 0xc0, !PT ;  /* 0x000000100f0f7c12 */ /* 0x000fe2000f8ec0ff */
[----:B--2---:R-:W-:Y:S01]  /*ae30*/  IMAD.MOV R20, RZ, RZ, -R20 ;  /* 0x000000ffff147224 */ /* 0x004fe200078e0a14 */
[----:B------:R-:W-:Y:S01]  /*ae40*/  SHF.R.U64 R2, R2, UR4, R3 ;  /* 0x0000000402027c19 */ /* 0x000fe20008001203 */
[----:B------:R-:W-:Y:S01]  /*ae50*/  ULDC UR4, c[0x0][0x638] ;  /* 0x00018e0000047ab9 */ /* 0x000fe20000000800 */
[----:B------:R-:W-:Y:S01]  /*ae60*/  LOP3.LUT R12, R12, UR15, RZ, 0xc0, !PT ;  /* 0x0000000f0c0c7c12 */ /* 0x000fe2000f8ec0ff */
[----:B------:R-:W-:Y:S01]  /*ae70*/  ULDC UR5, c[0x0][0x610] ;  /* 0x0001840000057ab9 */ /* 0x000fe20000000800 */
[----:B------:R-:W-:Y:S01]  /*ae80*/  IMAD.MOV.U32 R3, RZ, RZ, 0x1 ;  /* 0x00000001ff037424 */ /* 0x000fe200078e00ff */
[----:B-1----:R-:W-:Y:S01]  /*ae90*/  ISETP.NE.AND P1, PT, R4, 0x1, PT ;  /* 0x000000010400780c */ /* 0x002fe20003f25270 */
[----:B------:R-:W-:-:S02]  /*aea0*/  IMAD.MOV R4, RZ, RZ, -R2 ;  /* 0x000000ffff047224 */ /* 0x000fc400078e0a02 */
[----:B------:R-:W-:Y:S02]  /*aeb0*/  IMAD R2, R2, UR17, R15 ;  /* 0x0000001102027c24 */ /* 0x000fe4000f8e020f */
[----:B------:R-:W-:Y:S01]  /*aec0*/  IMAD R13, R4, UR4, R13 ;  /* 0x00000004040d7c24 */ /* 0x000fe2000f8e020d */
[----:B------:R-:W-:-:S07]  /*aed0*/  ULDC UR4, c[0x0][0x600] ;  /* 0x0001800000047ab9 */ /* 0x000fce0000000800 */
[----:B0-----:R-:W-:-:S04]  /*aee0*/  @P1 IMAD R11, R14, R20, R9 ;  /* 0x000000140e0b1224 */ /* 0x001fc800078e0209 */
[----:B------:R-:W-:Y:S02]  /*aef0*/  IMAD R11, R2, UR5, R11 ;  /* 0x00000005020b7c24 */ /* 0x000fe4000f8e020b */
[----:B------:R-:W-:-:S05]  /*af00*/  IMAD R2, R13, UR4, R12 ;  /* 0x000000040d027c24 */ /* 0x000fca000f8e020c */
[----:B------:R-:W-:Y:S02]  /*af10*/  SEL R22, R2, R11, !P1 ;  /* 0x0000000b02167207 */ /* 0x000fe40004800000 */
[----:B------:R-:W-:Y:S01]  /*af20*/  SEL R19, R11, R2, !P1 ;  /* 0x000000020b137207 */ /* 0x000fe20004800000 */
[----:B------:R-:W-:-:S07]  /*af30*/  IMAD.MOV.U32 R2, RZ, RZ, R10 ;  /* 0x000000ffff027224 */ /* 0x000fce00078e000a */
.L_x_220:
[----:B------:R-:W-:Y:S05]  /*af40*/  BSYNC B1 ;  /* 0x0000000000017941 */ /* 0x000fea0003800000 */
.L_x_219:
[----:B------:R-:W-:-:S13]  /*af50*/  LOP3.LUT P1, RZ, R3, 0xff, RZ, 0xc0, !PT ;  /* 0x000000ff03ff7812 */ /* 0x000fda000782c0ff */
[----:B------:R-:W-:Y:S05]  /*af60*/  @P1 BRA `(.L_x_223) ;  /* 0xfffffff400281947 */ /* 0x000fea000383ffff */
[----:B------:R-:W-:Y:S05]  /*af70*/  BSYNC B0 ;  /* 0x0000000000007941 */ /* 0x000fea0003800000 */
.L_x_211:
[----:B------:R-:W-:-:S03]  /*af80*/  UMOV UR4, 0xffffffff ;  /* 0xffffffff00047882 */ /* 0x000fc60000000000 */
[----:B------:R-:W-:Y:S05]  /*af90*/  BRA.DIV UR4, `(.L_x_224) ;  /* 0x0000000604ac7947 */ /* 0x000fea000b800000 */
[----:B------:R-:W-:-:S13]  /*afa0*/  ELECT P6, URZ, PT ;  /* 0x00000000003f782f */ /* 0x000fda00038c0000 */
.L_x_243:
[----:B------:R-:W-:Y:S04]  /*afb0*/  BSSY B0, `(.L_x_225) ;  /* 0x0000046000007945 */ /* 0x000fe80003800000 */
[----:B------:R-:W-:Y:S05]  /*afc0*/  @!P6 BRA `(.L_x_226) ;  /* 0x000000040010e947 */ /* 0x000fea0003800000 */
[----:B------:R-:W-:-:S04]  /*afd0*/  LOP3.LUT R16, R16, 0x2, RZ, 0xfc, !PT ;  /* 0x0000000210107812 */ /* 0x000fc800078efcff */
[----:B------:R-:W-:-:S13]  /*afe0*/  ISETP.NE.AND P0, PT, R16, 0x3, PT ;  /* 0x000000031000780c */ /* 0x000fda0003f05270 */
[----:B------:R-:W-:Y:S05]  /*aff0*/  @!P0 BRA `(.L_x_227) ;  /* 0x0000000000048947 */ /* 0x000fea0003800000 */
[----:B------:R-:W-:Y:S01]  /*b000*/  BPT.TRAP 0x1 ;  /* 0x000000040000795c */ /* 0x000fe20000300000 */
.L_x_227:
[----:B------:R-:W0:Y:S01]  /*b010*/  S2R R3, SR_CgaCtaId ;  /* 0x0000000000037919 */ /* 0x000e220000008800 */
[----:B------:R-:W-:Y:S02]  /*b020*/  MOV R2, 0x400 ;  /* 0x0000040000027802 */ /* 0x000fe40000000f00 */
[----:B------:R-:W-:Y:S02]  /*b030*/  SHF.L.U32 R4, R0, 0x1f, RZ ;  /* 0x0000001f00047819 */ /* 0x000fe400000006ff */
[----:B0-----:R-:W-:-:S05]  /*b040*/  LEA R2, R3, R2, 0x18 ;  /* 0x0000000203027211 */ /* 0x001fca00078ec0ff */
[----:B------:R-:W-:-:S04]  /*b050*/  VIADD R2, R2, 0x38 ;  /* 0x0000003802027836 */ /* 0x000fc80000000000 */
[C---:B------:R-:W-:Y:S02]  /*b060*/  IMAD R9, R7.reuse, 0x8, R2 ;  /* 0x0000000807097824 */ /* 0x040fe400078e0202 */
[----:B------:R-:W-:Y:S02]  /*b070*/  VIADD R7, R7, 0x1 ;  /* 0x0000000107077836 */ /* 0x000fe40000000000 */
[----:B------:R-:W0:Y:S03]  /*b080*/  SYNCS.PHASECHK.TRANS64.TRYWAIT P0, [R9+URZ], R4 ;  /* 0x00000004090075a7 */ /* 0x000e26000800017f */
[----:B------:R-:W-:-:S04]  /*b090*/  ISETP.NE.AND P1, PT, R7, 0x7, PT ;  /* 0x000000070700780c */ /* 0x000fc80003f25270 */
[----:B------:R-:W-:Y:S02]  /*b0a0*/  SEL R3, RZ, 0x1, P1 ;  /* 0x00000001ff037807 */ /* 0x000fe40000800000 */
[----:B------:R-:W-:Y:S02]  /*b0b0*/  SEL R7, R7, RZ, P1 ;  /* 0x000000ff07077207 */ /* 0x000fe40000800000 */
[----:B------:R-:W-:-:S03]  /*b0c0*/  LOP3.LUT R6, R0, R3, RZ, 0x3c, !PT ;  /* 0x0000000300067212 */ /* 0x000fc600078e3cff */
[----:B------:R-:W-:Y:S01]  /*b0d0*/  IMAD R8, R7, 0x8, R2 ;  /* 0x0000000807087824 */ /* 0x000fe200078e0202 */
[----:B------:R-:W-:Y:S01]  /*b0e0*/  SHF.L.U32 R5, R6, 0x1f, RZ ;  /* 0x0000001f06057819 */ /* 0x000fe200000006ff */
[----:B0-----:R-:W-:Y:S06]  /*b0f0*/  @!P0 BRA `(.L_x_228) ;  /* 0x0000000400748947 */ /* 0x001fec0003800000 */
.L_x_244:
[----:B------:R-:W1:Y:S01]  /*b100*/  SYNCS.PHASECHK.TRANS64.TRYWAIT P0, [R8+URZ], R5 ;  /* 0x00000005080075a7 */ /* 0x000e62000800017f */
[----:B------:R-:W-:-:S05]  /*b110*/  VIADD R0, R7, 0x1 ;  /* 0x0000000107007836 */ /* 0x000fca0000000000 */
[----:B------:R-:W-:-:S04]  /*b120*/  ISETP.NE.AND P1, PT, R0, 0x7, PT ;  /* 0x000000070000780c */ /* 0x000fc80003f25270 */
[----:B------:R-:W-:Y:S02]  /*b130*/  SEL R3, RZ, 0x1, P1 ;  /* 0x00000001ff037807 */ /* 0x000fe40000800000 */
[----:B------:R-:W-:Y:S02]  /*b140*/  SEL R7, R0, RZ, P1 ;  /* 0x000000ff00077207 */ /* 0x000fe40000800000 */
[----:B------:R-:W-:-:S03]  /*b150*/  LOP3.LUT R6, R6, R3, RZ, 0x3c, !PT ;  /* 0x0000000306067212 */ /* 0x000fc600078e3cff */
[----:B0-----:R-:W-:Y:S01]  /*b160*/  IMAD R9, R7, 0x8, R2 ;  /* 0x0000000807097824 */ /* 0x001fe200078e0202 */
[----:B------:R-:W-:Y:S01]  /*b170*/  SHF.L.U32 R4, R6, 0x1f, RZ ;  /* 0x0000001f06047819 */ /* 0x000fe200000006ff */
[----:B-1----:R-:W-:Y:S06]  /*b180*/  @!P0 BRA `(.L_x_229) ;  /* 0x0000000400648947 */ /* 0x002fec0003800000 */
.L_x_245:
        /* <DEDUP_REMOVED lines=9> */
.L_x_246:
        /* <DEDUP_REMOVED lines=9> */
.L_x_247:
[----:B------:R-:W1:Y:S01]  /*b2b0*/  SYNCS.PHASECHK.TRANS64.TRYWAIT P0, [R9+URZ], R4 ;  /* 0x00000004090075a7 */ /* 0x000e62000800017f */
[----:B------:R-:W-:-:S05]  /*b2c0*/  VIADD R0, R7, 0x1 ;  /* 0x0000000107007836 */ /* 0x000fca0000000000 */
[----:B------:R-:W-:-:S04]  /*b2d0*/  ISETP.NE.AND P1, PT, R0, 0x7, PT ;  /* 0x000000070000780c */ /* 0x000fc80003f25270 */
[----:B------:R-:W-:Y:S02]  /*b2e0*/  SEL R3, RZ, 0x1, P1 ;  /* 0x00000001ff037807 */ /* 0x000fe40000800000 */
[----:B------:R-:W-:Y:S02]  /*b2f0*/  SEL R7, R0, RZ, P1 ;  /* 0x000000ff00077207 */ /* 0x000fe40000800000 */
[----:B------:R-:W-:-:S03]  /*b300*/  LOP3.LUT R11, R6, R3, RZ, 0x3c, !PT ;  /* 0x00000003060b7212 */ /* 0x000fc600078e3cff */
[----:B------:R-:W-:Y:S01]  /*b310*/  IMAD R6, R7, 0x8, R2 ;  /* 0x0000000807067824 */ /* 0x000fe200078e0202 */
[----:B0-----:R-:W-:Y:S01]  /*b320*/  SHF.L.U32 R5, R11, 0x1f, RZ ;  /* 0x0000001f0b057819 */ /* 0x001fe200000006ff */
[----:B-1----:R-:W-:Y:S06]  /*b330*/  @!P0 BRA `(.L_x_232) ;  /* 0x0000000400348947 */ /* 0x002fec0003800000 */
.L_x_248:
[----:B------:R-:W1:Y:S01]  /*b340*/  SYNCS.PHASECHK.TRANS64.TRYWAIT P0, [R6+URZ], R5 ;  /* 0x00000005060075a7 */ /* 0x000e62000800017f */
[----:B------:R-:W-:-:S05]  /*b350*/  VIADD R0, R7, 0x1 ;  /* 0x0000000107007836 */ /* 0x000fca0000000000 */
[----:B------:R-:W-:-:S04]  /*b360*/  ISETP.NE.AND P1, PT, R0, 0x7, PT ;  /* 0x000000070000780c */ /* 0x000fc80003f25270 */
[----:B0-----:R-:W-:Y:S02]  /*b370*/  SEL R4, RZ, 0x1, P1 ;  /* 0x00000001ff047807 */ /* 0x001fe40000800000 */
[----:B------:R-:W-:Y:S02]  /*b380*/  SEL R3, R0, RZ, P1 ;  /* 0x000000ff00037207 */ /* 0x000fe40000800000 */
[----:B------:R-:W-:Y:S01]  /*b390*/  LOP3.LUT R0, R11, R4, RZ, 0x3c, !PT ;  /* 0x000000040b007212 */ /* 0x000fe200078e3cff */
[----:B-1----:R-:W-:Y:S06]  /*b3a0*/  @!P0 BRA `(.L_x_233) ;  /* 0x00000004002c8947 */ /* 0x002fec0003800000 */
.L_x_249:
[----:B------:R-:W-:Y:S01]  /*b3b0*/  IMAD R3, R3, 0x8, R2 ;  /* 0x0000000803037824 */ /* 0x000fe200078e0202 */
[----:B------:R-:W-:-:S07]  /*b3c0*/  SHF.L.U32 R0, R0, 0x1f, RZ ;  /* 0x0000001f00007819 */ /* 0x000fce00000006ff */
.L_x_234:
[----:B-1----:R1:W2:Y:S02]  /*b3d0*/  SYNCS.PHASECHK.TRANS64.TRYWAIT P0, [R3+URZ], R0 ;  /* 0x00000000030075a7 */ /* 0x0022a4000800017f */
[----:B--2---:R-:W-:Y:S05]  /*b3e0*/  @!P0 NANOSLEEP.SYNCS 0x989680 ;  /* 0x009896800000895d */ /* 0x004fea0003900000 */
[----:B------:R-:W2:Y:S02]  /*b3f0*/  @!P0 SYNCS.PHASECHK.TRANS64 P0, [R3+URZ], R0 ;  /* 0x00000000030085a7 */ /* 0x000ea4000800007f */
[----:B--2---:R-:W-:Y:S05]  /*b400*/  @!P0 BRA `(.L_x_234) ;  /* 0xfffffffc00f08947 */ /* 0x004fea000383ffff */
.L_x_226:
[----:B------:R-:W-:Y:S05]  /*b410*/  BSYNC B0 ;  /* 0x0000000000007941 */ /* 0x000fea0003800000 */
.L_x_225:
[----:B------:R-:W-:Y:S05]  /*b420*/  EXIT ;  /* 0x000000000000794d */ /* 0x000fea0003800000 */
.L_x_15:
[----:B-1----:R1:W2:Y:S02]  /*b430*/  SYNCS.PHASECHK.TRANS64.TRYWAIT P0, [R119+URZ], R0 ;  /* 0x00000000770075a7 */ /* 0x0022a4000800017f */
[----:B--2---:R-:W-:Y:S05]  /*b440*/  @!P0 NANOSLEEP.SYNCS 0x989680 ;  /* 0x009896800000895d */ /* 0x004fea0003900000 */
[----:B------:R-:W2:Y:S02]  /*b450*/  @!P0 SYNCS.PHASECHK.TRANS64 P0, [R119+URZ], R0 ;  /* 0x00000000770085a7 */ /* 0x000ea4000800007f */
[----:B--2---:R-:W-:Y:S05]  /*b460*/  @!P0 BRA `(.L_x_15) ;  /* 0xfffffffc00f08947 */ /* 0x004fea000383ffff */
[----:B------:R-:W-:Y:S05]  /*b470*/  BRA `(.L_x_235) ;  /* 0xffffff6000207947 */ /* 0x000fea000383ffff */
.L_x_20:
[----:B--2---:R2:W3:Y:S02]  /*b480*/  SYNCS.PHASECHK.TRANS64.TRYWAIT P1, [R3+URZ], R0 ;  /* 0x00000000030075a7 */ /* 0x0044e4000802017f */
[----:B---3--:R-:W-:Y:S05]  /*b490*/  @!P1 NANOSLEEP.SYNCS 0x989680 ;  /* 0x009896800000995d */ /* 0x008fea0003900000 */
[----:B------:R-:W3:Y:S02]  /*b4a0*/  @!P1 SYNCS.PHASECHK.TRANS64 P1, [R3+URZ], R0 ;  /* 0x00000000030095a7 */ /* 0x000ee4000802007f */
[----:B---3--:R-:W-:Y:S05]  /*b4b0*/  @!P1 BRA `(.L_x_20) ;  /* 0xfffffffc00f09947 */ /* 0x008fea000383ffff */
[----:B------:R-:W-:Y:S05]  /*b4c0*/  BRA `(.L_x_19) ;  /* 0xffffff60008c7947 */ /* 0x000fea000383ffff */
.L_x_25:
[----:B--2---:R-:W-:-:S04]  /*b4d0*/  IMAD.U32 R4, RZ, RZ, UR8 ;  /* 0x00000008ff047e24 */ /* 0x004fc8000f8e00ff */
[----:B------:R2:W3:Y:S03]  /*b4e0*/  SYNCS.PHASECHK.TRANS64.TRYWAIT P1, [R4+URZ], R3 ;  /* 0x00000003040075a7 */ /* 0x0004e6000802017f */
[----:B---3--:R-:W-:Y:S05]  /*b4f0*/  @!P1 NANOSLEEP.SYNCS 0x989680 ;  /* 0x009896800000995d */ /* 0x008fea0003900000 */
[----:B------:R-:W3:Y:S02]  /*b500*/  @!P1 SYNCS.PHASECHK.TRANS64 P1, [R4+URZ], R3 ;  /* 0x00000003040095a7 */ /* 0x000ee4000802007f */
[----:B---3--:R-:W-:Y:S05]  /*b510*/  @!P1 BRA `(.L_x_25) ;  /* 0xfffffffc00ec9947 */ /* 0x008fea000383ffff */
[----:B------:R-:W-:Y:S05]  /*b520*/  BRA `(.L_x_24) ;  /* 0xffffff7400647947 */ /* 0x000fea000383ffff */
.L_x_31:
[----:B-1----:R1:W2:Y:S02]  /*b530*/  SYNCS.PHASECHK.TRANS64.TRYWAIT P0, [R119+URZ+0x10], R0 ;  /* 0x00001000770075a7 */ /* 0x0022a4000800017f */
[----:B--2---:R-:W-:Y:S05]  /*b540*/  @!P0 NANOSLEEP.SYNCS 0x989680 ;  /* 0x009896800000895d */ /* 0x004fea0003900000 */
[----:B------:R-:W2:Y:S02]  /*b550*/  @!P0 SYNCS.PHASECHK.TRANS64 P0, [R119+URZ+0x10], R0 ;  /* 0x00001000770085a7 */ /* 0x000ea4000800007f */
[----:B--2---:R-:W-:Y:S05]  /*b560*/  @!P0 BRA `(.L_x_31) ;  /* 0xfffffffc00f08947 */ /* 0x004fea000383ffff */
[----:B------:R-:W-:Y:S05]  /*b570*/  BRA `(.L_x_236) ;  /* 0xffffff88006c7947 */ /* 0x000fea000383ffff */
.L_x_212:
[----:B------:R-:W-:Y:S01]  /*b580*/  BSSY B1, `(.L_x_237) ;  /* 0x0000006000017945 */ /* 0x000fe20003800000 */
[----:B------:R-:W-:-:S07]  /*b590*/  IMAD.MOV.U32 R15, RZ, RZ, -0x1 ;  /* 0xffffffffff0f7424 */ /* 0x000fce00078e00ff */
[----:B-----5:R-:W-:Y:S05]  /*b5a0*/  WARPSYNC.COLLECTIVE R15, `(.L_x_238) ;  /* 0x000000000f0c7348 */ /* 0x020fea0003c00000 */
[----:B------:R-:W-:Y:S02]  /*b5b0*/  ELECT P6, UR62, PT ;  /* 0x00000000003e782f */ /* 0x000fe400038c0000 */
[----:B------:R-:W-:Y:S01]  /*b5c0*/  MOV R14, UR62 ;  /* 0x0000003e000e7c02 */ /* 0x000fe20008000f00 */
[----:B-----5:R-:W-:Y:S10]  /*b5d0*/  ENDCOLLECTIVE ;  /* 0x000000000000791b */ /* 0x020ff40003800000 */
.L_x_238:
[----:B------:R-:W-:Y:S05]  /*b5e0*/  BSYNC B1 ;  /* 0x0000000000017941 */ /* 0x000fea0003800000 */
.L_x_237:
[----:B------:R-:W-:Y:S05]  /*b5f0*/  BRA `(.L_x_239) ;  /* 0xffffffec00907947 */ /* 0x000fea000383ffff */
.L_x_215:
[----:B0-----:R0:W1:Y:S02]  /*b600*/  SYNCS.PHASECHK.TRANS64.TRYWAIT P1, [R10+URZ+0x38], R5 ;  /* 0x000038050a0075a7 */ /* 0x001064000802017f */
[----:B-1----:R-:W-:Y:S05]  /*b610*/  @!P1 NANOSLEEP.SYNCS 0x989680 ;  /* 0x009896800000995d */ /* 0x002fea0003900000 */
[----:B------:R-:W1:Y:S02]  /*b620*/  @!P1 SYNCS.PHASECHK.TRANS64 P1, [R10+URZ+0x38], R5 ;  /* 0x000038050a0095a7 */ /* 0x000e64000802007f */
[----:B-1----:R-:W-:Y:S05]  /*b630*/  @!P1 BRA `(.L_x_215) ;  /* 0xfffffffc00f09947 */ /* 0x002fea000383ffff */
[----:B------:R-:W-:Y:S05]  /*b640*/  BRA `(.L_x_240) ;  /* 0xffffffec00c47947 */ /* 0x000fea000383ffff */
.L_x_224:
[----:B------:R-:W-:Y:S01]  /*b650*/  BSSY B0, `(.L_x_241) ;  /* 0x0000006000007945 */ /* 0x000fe20003800000 */
[----:B------:R-:W-:-:S07]  /*b660*/  IMAD.MOV.U32 R15, RZ, RZ, -0x1 ;  /* 0xffffffffff0f7424 */ /* 0x000fce00078e00ff */
[----:B-----5:R-:W-:Y:S05]  /*b670*/  WARPSYNC.COLLECTIVE R15, `(.L_x_242) ;  /* 0x000000000f0c7348 */ /* 0x020fea0003c00000 */
[----:B------:R-:W-:Y:S02]  /*b680*/  ELECT P6, UR62, PT ;  /* 0x00000000003e782f */ /* 0x000fe400038c0000 */
[----:B------:R-:W-:Y:S01]  /*b690*/  MOV R14, UR62 ;  /* 0x0000003e000e7c02 */ /* 0x000fe20008000f00 */
[----:B-----5:R-:W-:Y:S10]  /*b6a0*/  ENDCOLLECTIVE ;  /* 0x000000000000791b */ /* 0x020ff40003800000 */
.L_x_242:
[----:B------:R-:W-:Y:S05]  /*b6b0*/  BSYNC B0 ;  /* 0x0000000000007941 */ /* 0x000fea0003800000 */
.L_x_241:
[----:B------:R-:W-:Y:S05]  /*b6c0*/  BRA `(.L_x_243) ;  /* 0xfffffff800387947 */ /* 0x000fea000383ffff */
.L_x_228:
[----:B0-----:R0:W1:Y:S02]  /*b6d0*/  SYNCS.PHASECHK.TRANS64.TRYWAIT P0, [R9+URZ], R4 ;  /* 0x00000004090075a7 */ /* 0x001064000800017f */
[----:B-1----:R-:W-:Y:S05]  /*b6e0*/  @!P0 NANOSLEEP.SYNCS 0x989680 ;  /* 0x009896800000895d */ /* 0x002fea0003900000 */
[----:B------:R-:W1:Y:S02]  /*b6f0*/  @!P0 SYNCS.PHASECHK.TRANS64 P0, [R9+URZ], R4 ;  /* 0x00000004090085a7 */ /* 0x000e64000800007f */
[----:B-1----:R-:W-:Y:S05]  /*b700*/  @!P0 BRA `(.L_x_228) ;  /* 0xfffffffc00f08947 */ /* 0x002fea000383ffff */
[----:B------:R-:W-:Y:S05]  /*b710*/  BRA `(.L_x_244) ;  /* 0xfffffff800787947 */ /* 0x000fea000383ffff */
.L_x_229:
[----:B0-----:R0:W1:Y:S02]  /*b720*/  SYNCS.PHASECHK.TRANS64.TRYWAIT P0, [R8+URZ], R5 ;  /* 0x00000005080075a7 */ /* 0x001064000800017f */
[----:B-1----:R-:W-:Y:S05]  /*b730*/  @!P0 NANOSLEEP.SYNCS 0x989680 ;  /* 0x009896800000895d */ /* 0x002fea0003900000 */
[----:B------:R-:W1:Y:S02]  /*b740*/  @!P0 SYNCS.PHASECHK.TRANS64 P0, [R8+URZ], R5 ;  /* 0x00000005080085a7 */ /* 0x000e64000800007f */
[----:B-1----:R-:W-:Y:S05]  /*b750*/  @!P0 BRA `(.L_x_229) ;  /* 0xfffffffc00f08947 */ /* 0x002fea000383ffff */
[----:B------:R-:W-:Y:S05]  /*b760*/  BRA `(.L_x_245) ;  /* 0xfffffff800887947 */ /* 0x000fea000383ffff */
.L_x_230:
[----:B0-----:R0:W1:Y:S02]  /*b770*/  SYNCS.PHASECHK.TRANS64.TRYWAIT P0, [R9+URZ], R4 ;  /* 0x00000004090075a7 */ /* 0x001064000800017f */
[----:B-1----:R-:W-:Y:S05]  /*b780*/  @!P0 NANOSLEEP.SYNCS 0x989680 ;  /* 0x009896800000895d */ /* 0x002fea0003900000 */
[----:B------:R-:W1:Y:S02]  /*b790*/  @!P0 SYNCS.PHASECHK.TRANS64 P0, [R9+URZ], R4 ;  /* 0x00000004090085a7 */ /* 0x000e64000800007f */
[----:B-1----:R-:W-:Y:S05]  /*b7a0*/  @!P0 BRA `(.L_x_230) ;  /* 0xfffffffc00f08947 */ /* 0x002fea000383ffff */
[----:B------:R-:W-:Y:S05]  /*b7b0*/  BRA `(.L_x_246) ;  /* 0xfffffff800987947 */ /* 0x000fea000383ffff */
.L_x_231:
[----:B0-----:R0:W1:Y:S02]  /*b7c0*/  SYNCS.PHASECHK.TRANS64.TRYWAIT P0, [R8+URZ], R5 ;  /* 0x00000005080075a7 */ /* 0x001064000800017f */
[----:B-1----:R-:W-:Y:S05]  /*b7d0*/  @!P0 NANOSLEEP.SYNCS 0x989680 ;  /* 0x009896800000895d */ /* 0x002fea0003900000 */
[----:B------:R-:W1:Y:S02]  /*b7e0*/  @!P0 SYNCS.PHASECHK.TRANS64 P0, [R8+URZ], R5 ;  /* 0x00000005080085a7 */ /* 0x000e64000800007f */
[----:B-1----:R-:W-:Y:S05]  /*b7f0*/  @!P0 BRA `(.L_x_231) ;  /* 0xfffffffc00f08947 */ /* 0x002fea000383ffff */
[----:B------:R-:W-:Y:S05]  /*b800*/  BRA `(.L_x_247) ;  /* 0xfffffff800a87947 */ /* 0x000fea000383ffff */
.L_x_232:
[----:B0-----:R0:W1:Y:S02]  /*b810*/  SYNCS.PHASECHK.TRANS64.TRYWAIT P0, [R9+URZ], R4 ;  /* 0x00000004090075a7 */ /* 0x001064000800017f */
[----:B-1----:R-:W-:Y:S05]  /*b820*/  @!P0 NANOSLEEP.SYNCS 0x989680 ;  /* 0x009896800000895d */ /* 0x002fea0003900000 */
[----:B------:R-:W1:Y:S02]  /*b830*/  @!P0 SYNCS.PHASECHK.TRANS64 P0, [R9+URZ], R4 ;  /* 0x00000004090085a7 */ /* 0x000e64000800007f */
[----:B-1----:R-:W-:Y:S05]  /*b840*/  @!P0 BRA `(.L_x_232) ;  /* 0xfffffffc00f08947 */ /* 0x002fea000383ffff */
[----:B------:R-:W-:Y:S05]  /*b850*/  BRA `(.L_x_248) ;  /* 0xfffffff800b87947 */ /* 0x000fea000383ffff */
.L_x_233:
[----:B0-----:R0:W1:Y:S02]  /*b860*/  SYNCS.PHASECHK.TRANS64.TRYWAIT P0, [R6+URZ], R5 ;  /* 0x00000005060075a7 */ /* 0x001064000800017f */
[----:B-1----:R-:W-:Y:S05]  /*b870*/  @!P0 NANOSLEEP.SYNCS 0x989680 ;  /* 0x009896800000895d */ /* 0x002fea0003900000 */
[----:B------:R-:W1:Y:S02]  /*b880*/  @!P0 SYNCS.PHASECHK.TRANS64 P0, [R6+URZ], R5 ;  /* 0x00000005060085a7 */ /* 0x000e64000800007f */
[----:B-1----:R-:W-:Y:S05]  /*b890*/  @!P0 BRA `(.L_x_233) ;  /* 0xfffffffc00f08947 */ /* 0x002fea000383ffff */
[----:B------:R-:W-:Y:S05]  /*b8a0*/  BRA `(.L_x_249) ;  /* 0xfffffff800c07947 */ /* 0x000fea000383ffff */
.L_x_250:
[----:B------:R-:W-:-:S00]  /*b8b0*/  BRA `(.L_x_250) ;  /* 0xfffffffc00fc7947 */ /* 0x000fc0000383ffff */
[----:B------:R-:W-:-:S00]  /*b8c0*/  NOP ;  /* 0x0000000000007918 */ /* 0x000fc00000000000 */
        /* <DEDUP_REMOVED lines=11> */
.L_x_251:


//--------------------- .nv.global.init           --------------------------
	.section	.nv.global.init,"aw",@progbits
.nv.global.init:
	.type		$str$22,@object
	.size		$str$22,($str$23 - $str$22)
$str$22:
        /*0000*/ 	.byte	0x6b, 0x5f, 0x74, 0x69, 0x6c, 0x65, 0x5f, 0x63, 0x6f, 0x75, 0x6e, 0x74, 0x20, 0x3e, 0x3d, 0x20
        /*0010*/ 	.byte	0x31, 0x00
	.type		$str$23,@object
	.size		$str$23,(__unnamed_1 - $str$23)
$str$23:
        /*0012*/ 	.byte	0x2f, 0x74, 0x6d, 0x70, 0x2f, 0x63, 0x75, 0x74, 0x6c, 0x61, 0x73, 0x73, 0x5f, 0x73, 0x77, 0x65
        /*0022*/ 	.byte	0x65, 0x70, 0x5f, 0x73, 0x72, 0x63, 0x2f, 0x69, 0x6e, 0x63, 0x6c, 0x75, 0x64, 0x65, 0x2f, 0x63
        /*0032*/ 	.byte	0x75, 0x74, 0x6c, 0x61, 0x73, 0x73, 0x2f, 0x67, 0x65, 0x6d, 0x6d, 0x2f, 0x63, 0x6f, 0x6c, 0x6c
        /*0042*/ 	.byte	0x65, 0x63, 0x74, 0x69, 0x76, 0x65, 0x2f, 0x73, 0x6d, 0x39, 0x30, 0x5f, 0x6d, 0x6d, 0x61, 0x5f
        /*0052*/ 	.byte	0x74, 0x6d, 0x61, 0x5f, 0x67, 0x6d, 0x6d, 0x61, 0x5f, 0x73, 0x73, 0x5f, 0x77, 0x61, 0x72, 0x70
        /*0062*/ 	.byte	0x73, 0x70, 0x65, 0x63, 0x69, 0x61, 0x6c, 0x69, 0x7a, 0x65, 0x64, 0x2e, 0x68, 0x70, 0x70, 0x00
	.type		__unnamed_1,@object
	.size		__unnamed_1,(.L_0 - __unnamed_1)
__unnamed_1:
        /*0072*/ 	.byte	0x76, 0x6f, 0x69, 0x64, 0x20, 0x63, 0x75, 0x74, 0x6c, 0x61, 0x73, 0x73, 0x3a, 0x3a, 0x67, 0x65
        /* <DEDUP_REMOVED lines=179> */
        /*0bb2*/ 	.byte	0x74, 0x69, 0x74, 0x79, 0x5d, 0x00
.L_0:


//--------------------- .nv.shared._ZN7cutlass13device_kernelINS_4gemm6kernel13GemmUniversalIN4cute5tupleIJiiiiEEENS1_10collective13CollectiveMmaINS1_34MainloopSm90TmaGmmaWarpSpecializedILi7ENS5_IJNS4_1CILi1EEESB_SB_EEENS1_32KernelTmaWarpSpecializedPingpongEEENS5_IJNSA_ILi64EEENSA_ILi176EEESF_EEENS_6half_tENS5_IJlSB_lEEESI_SJ_NS4_8TiledMMAINS4_8MMA_AtomIJNS4_4SM904GMMA25MMA_64x16x16_F32F16F16_SSILNSN_5MajorE0ELSP_0ELNSN_7ScaleInE1ELSQ_1EEEEEENS4_6LayoutISC_NS5_IJNSA_ILi0EEESU_SU_EEEEENS5_IJNS4_10UnderscoreESX_SX_EEEEENS4_13SM90_TMA_LOADENS4_14ComposedLayoutINS4_7SwizzleILi3ELi4ELi3EEENS4_18smem_ptr_flag_bitsILi16EEENST_INS5_IJNSA_ILi8EEESF_EEENS5_IJSF_SB_EEEEEEEvNS4_8identityES10_S1A_vS1B_EENS_8epilogue10collective6detail29Sm90TmaWarpSpecializedAdapterINS1E_15DefaultEpilogueISI_SJ_SJ_NS1D_6thread17LinearCombinationISI_Li1EffLNS1I_9ScaleType4KindE0ELNS_15FloatRoundStyleE2ESI_EENS1_15EpilogueDefaultEEEEEvvEEEEvNT_6ParamsE --------------------------
	.section	.nv.shared._ZN7cutlass13device_kernelINS_4gemm6kernel13GemmUniversalIN4cute5tupleIJiiiiEEENS1_10collective13CollectiveMmaINS1_34MainloopSm90TmaGmmaWarpSpecializedILi7ENS5_IJNS4_1CILi1EEESB_SB_EEENS1_32KernelTmaWarpSpecializedPingpongEEENS5_IJNSA_ILi64EEENSA_ILi176EEESF_EEENS_6half_tENS5_IJlSB_lEEESI_SJ_NS4_8TiledMMAINS4_8MMA_AtomIJNS4_4SM904GMMA25MMA_64x16x16_F32F16F16_SSILNSN_5MajorE0ELSP_0ELNSN_7ScaleInE1ELSQ_1EEEEEENS4_6LayoutISC_NS5_IJNSA_ILi0EEESU_SU_EEEEENS5_IJNS4_10UnderscoreESX_SX_EEEEENS4_13SM90_TMA_LOADENS4_14ComposedLayoutINS4_7SwizzleILi3ELi4ELi3EEENS4_18smem_ptr_flag_bitsILi16EEENST_INS5_IJNSA_ILi8EEESF_EEENS5_IJSF_SB_EEEEEEEvNS4_8identityES10_S1A_vS1B_EENS_8epilogue10collective6detail29Sm90TmaWarpSpecializedAdapterINS1E_15DefaultEpilogueISI_SJ_SJ_NS1D_6thread17LinearCombinationISI_Li1EffLNS1I_9ScaleType4KindE0ELNS_15FloatRoundStyleE2ESI_EENS1_15EpilogueDefaultEEEEEvvEEEEvNT_6ParamsE,"aw",@nobits
	.sectionflags	@""
	.align	16
	.zero		1024


//--------------------- .nv.shared.reserved.0     --------------------------
	.section	.nv.shared.reserved.0,"aw",@nobits
	.weak		__nv_reservedSMEM_offset_0_alias
	.size		__nv_reservedSMEM_offset_0_alias, 0, 0
	.other		__nv_reservedSMEM_offset_0_alias,@"STO_CUDA_RESERVED_SHARED STV_DEFAULT"
__nv_reservedSMEM_offset_0_alias:
	.zero		0


//--------------------- .nv.global                --------------------------
	.section	.nv.global,"aw",@nobits
.nv.global:
	.type		_ZN39_INTERNAL_6aa7b498_4_k_cu_d65c0f4a_72394cute1_E,@object
	.size		_ZN39_INTERNAL_6aa7b498_4_k_cu_d65c0f4a_72394cute1_E,(_ZN39_INTERNAL_6aa7b498_4_k_cu_d65c0f4a_72394cuda3std3__45__cpo6cbeginE - _ZN39_INTERNAL_6aa7b498_4_k_cu_d65c0f4a_72394cute1_E)
_ZN39_INTERNAL_6aa7b498_4_k_cu_d65c0f4a_72394cute1_E:
	.zero		1
	.type		_ZN39_INTERNAL_6aa7b498_4_k_cu_d65c0f4a_72394cuda3std3__45__cpo6cbeginE,@object
	.size		_ZN39_INTERNAL_6aa7b498_4_k_cu_d65c0f4a_72394cuda3std3__45__cpo6cbeginE,(_ZN39_INTERNAL_6aa7b498_4_k_cu_d65c0f4a_72394cuda3std3__48in_placeE - _ZN39_INTERNAL_6aa7b498_4_k_cu_d65c0f4a_72394cuda3std3__45__cpo6cbeginE)
_ZN39_INTERNAL_6aa7b498_4_k_cu_d65c0f4a_72394cuda3std3__45__cpo6cbeginE:
	.zero		1
	.type		_ZN39_INTERNAL_6aa7b498_4_k_cu_d65c0f4a_72394cuda3std3__48in_placeE,@object
	.size		_ZN39_INTERNAL_6aa7b498_4_k_cu_d65c0f4a_72394cuda3std3__48in_placeE,(_ZN39_INTERNAL_6aa7b498_4_k_cu_d65c0f4a_72394cuda3std6ranges3__45__cpo9iter_moveE - _ZN39_INTERNAL_6aa7b498_4_k_cu_d65c0f4a_72394cuda3std3__48in_placeE)
_ZN39_INTERNAL_6aa7b498_4_k_cu_d65c0f4a_72394cuda3std3__48in_placeE:
	.zero		1
	.type		_ZN39_INTERNAL_6aa7b498_4_k_cu_d65c0f4a_72394cuda3std6ranges3__45__cpo9iter_moveE,@object
	.size		_ZN39_INTERNAL_6aa7b498_4_k_cu_d65c0f4a_72394cuda3std6ranges3__45__cpo9iter_moveE,(_ZN39_INTERNAL_6aa7b498_4_k_cu_d65c0f4a_72394cuda3std3__45__cpo5beginE - _ZN39_INTERNAL_6aa7b498_4_k_cu_d65c0f4a_72394cuda3std6ranges3__45__cpo9iter_moveE)
_ZN39_INTERNAL_6aa7b498_4_k_cu_d65c0f4a_72394cuda3std6ranges3__45__cpo9iter_moveE:
	.zero		1
	.type		_ZN39_INTERNAL_6aa7b498_4_k_cu_d65c0f4a_72394cuda3std3__45__cpo5beginE,@object
	.size		_ZN39_INTERNAL_6aa7b498_4_k_cu_d65c0f4a_72394cuda3std3__45__cpo5beginE,(_ZN39_INTERNAL_6aa7b498_4_k_cu_d65c0f4a_72394cuda3std3__441_GLOBAL__N__6aa7b498_4_k_cu_d65c0f4a_72396ignoreE - _ZN39_INTERNAL_6aa7b498_4_k_cu_d65c0f4a_72394cuda3std3__45__cpo5beginE)
_ZN39_INTERNAL_6aa7b498_4_k_cu_d65c0f4a_72394cuda3std3__45__cpo5beginE:
	.zero		1
	.type		_ZN39_INTERNAL_6aa7b498_4_k_cu_d65c0f4a_72394cuda3std3__441_GLOBAL__N__6aa7b498_4_k_cu_d65c0f4a_72396ignoreE,@object
	.size		_ZN39_INTERNAL_6aa7b498_4_k_cu_d65c0f4a_72394cuda3std3__441_GLOBAL__N__6aa7b498_4_k_cu_d65c0f4a_72396ignoreE,(_ZN39_INTERNAL_6aa7b498_4_k_cu_d65c0f4a_72394cute7productE - _ZN39_INTERNAL_6aa7b498_4_k_cu_d65c0f4a_72394cuda3std3__441_GLOBAL__N__6aa7b498_4_k_cu_d65c0f4a_72396ignoreE)
_ZN39_INTERNAL_6aa7b498_4_k_cu_d65c0f4a_72394cuda3std3__441_GLOBAL__N__6aa7b498_4_k_cu_d65c0f4a_72396ignoreE:
	.zero		1
	.type		_ZN39_INTERNAL_6aa7b498_4_k_cu_d65c0f4a_72394cute7productE,@object
	.size		_ZN39_INTERNAL_6aa7b498_4_k_cu_d65c0f4a_72394cute7productE,(_ZN39_INTERNAL_6aa7b498_4_k_cu_d65c0f4a_72394cuda3std3__45__cpo3endE - _ZN39_INTERNAL_6aa7b498_4_k_cu_d65c0f4a_72394cute7productE)
_ZN39_INTERNAL_6aa7b498_4_k_cu_d65c0f4a_72394cute7productE:
	.zero		1
	.type		_ZN39_INTERNAL_6aa7b498_4_k_cu_d65c0f4a_72394cuda3std3__45__cpo3endE,@object
	.size		_ZN39_INTERNAL_6aa7b498_4_k_cu_d65c0f4a_72394cuda3std3__45__cpo3endE,(_ZN39_INTERNAL_6aa7b498_4_k_cu_d65c0f4a_72394cuda3std3__419piecewise_constructE - _ZN39_INTERNAL_6aa7b498_4_k_cu_d65c0f4a_72394cuda3std3__45__cpo3endE)
_ZN39_INTERNAL_6aa7b498_4_k_cu_d65c0f4a_72394cuda3std3__45__cpo3endE:
	.zero		1
	.type		_ZN39_INTERNAL_6aa7b498_4_k_cu_d65c0f4a_72394cuda3std3__419piecewise_constructE,@object
	.size		_ZN39_INTERNAL_6aa7b498_4_k_cu_d65c0f4a_72394cuda3std3__419piecewise_constructE,(_ZN39_INTERNAL_6aa7b498_4_k_cu_d65c0f4a_72394cuda3std3__45__cpo4cendE - _ZN39_INTERNAL_6aa7b498_4_k_cu_d65c0f4a_72394cuda3std3__419piecewise_constructE)
_ZN39_INTERNAL_6aa7b498_4_k_cu_d65c0f4a_72394cuda3std3__419piecewise_constructE:
	.zero		1
	.type		_ZN39_INTERNAL_6aa7b498_4_k_cu_d65c0f4a_72394cuda3std3__45__cpo4cendE,@object
	.size		_ZN39_INTERNAL_6aa7b498_4_k_cu_d65c0f4a_72394cuda3std3__45__cpo4cendE,(_ZN39_INTERNAL_6aa7b498_4_k_cu_d65c0f4a_72394cuda3std6ranges3__45__cpo4swapE - _ZN39_INTERNAL_6aa7b498_4_k_cu_d65c0f4a_72394cuda3std3__45__cpo4cendE)
_ZN39_INTERNAL_6aa7b498_4_k_cu_d65c0f4a_72394cuda3std3__45__cpo4cendE:
	.zero		1
	.type		_ZN39_INTERNAL_6aa7b498_4_k_cu_d65c0f4a_72394cuda3std6ranges3__45__cpo4swapE,@object
	.size		_ZN39_INTERNAL_6aa7b498_4_k_cu_d65c0f4a_72394cuda3std6ranges3__45__cpo4swapE,(.L_8 - _ZN39_INTERNAL_6aa7b498_4_k_cu_d65c0f4a_72394cuda3std6ranges3__45__cpo4swapE)
_ZN39_INTERNAL_6aa7b498_4_k_cu_d65c0f4a_72394cuda3std6ranges3__45__cpo4swapE:
	.zero		1
.L_8:


//--------------------- .nv.constant0._ZN7cutlass13device_kernelINS_4gemm6kernel13GemmUniversalIN4cute5tupleIJiiiiEEENS1_10collective13CollectiveMmaINS1_34MainloopSm90TmaGmmaWarpSpecializedILi7ENS5_IJNS4_1CILi1EEESB_SB_EEENS1_32KernelTmaWarpSpecializedPingpongEEENS5_IJNSA_ILi64EEENSA_ILi176EEESF_EEENS_6half_tENS5_IJlSB_lEEESI_SJ_NS4_8TiledMMAINS4_8MMA_AtomIJNS4_4SM904GMMA25MMA_64x16x16_F32F16F16_SSILNSN_5MajorE0ELSP_0ELNSN_7ScaleInE1ELSQ_1EEEEEENS4_6LayoutISC_NS5_IJNSA_ILi0EEESU_SU_EEEEENS5_IJNS4_10UnderscoreESX_SX_EEEEENS4_13SM90_TMA_LOADENS4_14ComposedLayoutINS4_7SwizzleILi3ELi4ELi3EEENS4_18smem_ptr_flag_bitsILi16EEENST_INS5_IJNSA_ILi8EEESF_EEENS5_IJSF_SB_EEEEEEEvNS4_8identityES10_S1A_vS1B_EENS_8epilogue10collective6detail29Sm90TmaWarpSpecializedAdapterINS1E_15DefaultEpilogueISI_SJ_SJ_NS1D_6thread17LinearCombinationISI_Li1EffLNS1I_9ScaleType4KindE0ELNS_15FloatRoundStyleE2ESI_EENS1_15EpilogueDefaultEEEEEvvEEEEvNT_6ParamsE --------------------------
	.section	.nv.constant0._ZN7cutlass13device_kernelINS_4gemm6kernel13GemmUniversalIN4cute5tupleIJiiiiEEENS1_10collective13CollectiveMmaINS1_34MainloopSm90TmaGmmaWarpSpecializedILi7ENS5_IJNS4_1CILi1EEESB_SB_EEENS1_32KernelTmaWarpSpecializedPingpongEEENS5_IJNSA_ILi64EEENSA_ILi176EEESF_EEENS_6half_tENS5_IJlSB_lEEESI_SJ_NS4_8TiledMMAINS4_8MMA_AtomIJNS4_4SM904GMMA25MMA_64x16x16_F32F16F16_SSILNSN_5MajorE0ELSP_0ELNSN_7ScaleInE1ELSQ_1EEEEEENS4_6LayoutISC_NS5_IJNSA_ILi0EEESU_SU_EEEEENS5_IJNS4_10UnderscoreESX_SX_EEEEENS4_13SM90_TMA_LOADENS4_14ComposedLayoutINS4_7SwizzleILi3ELi4ELi3EEENS4_18smem_ptr_flag_bitsILi16EEENST_INS5_IJNSA_ILi8EEESF_EEENS5_IJSF_SB_EEEEEEEvNS4_8identityES10_S1A_vS1B_EENS_8epilogue10collective6detail29Sm90TmaWarpSpecializedAdapterINS1E_15DefaultEpilogueISI_SJ_SJ_NS1D_6thread17LinearCombinationISI_Li1EffLNS1I_9ScaleType4KindE0ELNS_15FloatRoundStyleE2ESI_EENS1_15EpilogueDefaultEEEEEvvEEEEvNT_6ParamsE,"a",@progbits
	.sectionflags	@""
	.align	4
.nv.constant0._ZN7cutlass13device_kernelINS_4gemm6kernel13GemmUniversalIN4cute5tupleIJiiiiEEENS1_10collective13CollectiveMmaINS1_34MainloopSm90TmaGmmaWarpSpecializedILi7ENS5_IJNS4_1CILi1EEESB_SB_EEENS1_32KernelTmaWarpSpecializedPingpongEEENS5_IJNSA_ILi64EEENSA_ILi176EEESF_EEENS_6half_tENS5_IJlSB_lEEESI_SJ_NS4_8TiledMMAINS4_8MMA_AtomIJNS4_4SM904GMMA25MMA_64x16x16_F32F16F16_SSILNSN_5MajorE0ELSP_0ELNSN_7ScaleInE1ELSQ_1EEEEEENS4_6LayoutISC_NS5_IJNSA_ILi0EEESU_SU_EEEEENS5_IJNS4_10UnderscoreESX_SX_EEEEENS4_13SM90_TMA_LOADENS4_14ComposedLayoutINS4_7SwizzleILi3ELi4ELi3EEENS4_18smem_ptr_flag_bitsILi16EEENST_INS5_IJNSA_ILi8EEESF_EEENS5_IJSF_SB_EEEEEEEvNS4_8identityES10_S1A_vS1B_EENS_8epilogue10collective6detail29Sm90TmaWarpSpecializedAdapterINS1E_15DefaultEpilogueISI_SJ_SJ_NS1D_6thread17LinearCombinationISI_Li1EffLNS1I_9ScaleType4KindE0ELNS_15FloatRoundStyleE2ESI_EENS1_15EpilogueDefaultEEEEEvvEEEEvNT_6ParamsE:
	.zero		1664


//--------------------- SYMBOLS --------------------------

	.type		.nv.reservedSmem.offset0,@object
	.size		.nv.reservedSmem.offset0,0x4
	.type		__assertfail,@function
